//
// Generated by NVIDIA NVVM Compiler
//
// Compiler Build ID: CL-36424714
// Cuda compilation tools, release 13.0, V13.0.88
// Based on NVVM 20.0.0
//

.version 9.0
.target sm_100
.address_size 64

	// .globl	_Z12setup_kerneliP17curandStateXORWOW
.global .align 4 .b8 precalc_xorwow_matrix[102400];
.global .align 4 .b8 precalc_xorwow_offset_matrix[102400];
.global .align 4 .b8 mrg32k3aM1[2304];
.global .align 4 .b8 mrg32k3aM2[2304];
.global .align 4 .b8 mrg32k3aM1SubSeq[2016];
.global .align 4 .b8 mrg32k3aM2SubSeq[2016];
.global .align 4 .b8 mrg32k3aM1Seq[2304];
.global .align 4 .b8 mrg32k3aM2Seq[2304];
.const .align 8 .b8 __cr_lgamma_table[72];
.global .align 8 .u64 countin;

.visible .entry _Z12setup_kerneliP17curandStateXORWOW(
	.param .u32 _Z12setup_kerneliP17curandStateXORWOW_param_0,
	.param .u64 .ptr .align 1 _Z12setup_kerneliP17curandStateXORWOW_param_1
)
{
	.reg .pred 	%p<25>;
	.reg .b32 	%r<411>;
	.reg .b64 	%rd<18>;

	ld.param.u32 	%r182, [_Z12setup_kerneliP17curandStateXORWOW_param_0];
	ld.param.u64 	%rd8, [_Z12setup_kerneliP17curandStateXORWOW_param_1];
	cvta.to.global.u64 	%rd9, %rd8;
	mov.u32 	%r183, %tid.x;
	mov.u32 	%r184, %ctaid.x;
	mov.u32 	%r185, %ntid.x;
	mad.lo.s32 	%r186, %r184, %r185, %r183;
	cvt.u64.u32 	%rd17, %r186;
	mul.wide.u32 	%rd10, %r186, 48;
	add.s64 	%rd2, %rd9, %rd10;
	xor.b32  	%r187, %r182, -1429050551;
	mul.lo.s32 	%r188, %r187, 1099087573;
	setp.gt.s32 	%p1, %r182, -1;
	selp.b32 	%r189, -644748465, -1947113066, %p1;
	add.s32 	%r190, %r189, %r188;
	add.s32 	%r191, %r190, 6615241;
	add.s32 	%r192, %r188, 123456789;
	st.global.v2.u32 	[%rd2], {%r191, %r192};
	xor.b32  	%r193, %r188, 362436069;
	add.s32 	%r194, %r189, 521288629;
	st.global.v2.u32 	[%rd2+8], {%r193, %r194};
	xor.b32  	%r195, %r189, 88675123;
	add.s32 	%r196, %r188, 5783321;
	st.global.v2.u32 	[%rd2+16], {%r195, %r196};
	setp.eq.s32 	%p2, %r186, 0;
	@%p2 bra 	$L__BB0_42;
	mov.b32 	%r317, 0;
	mov.u64 	%rd12, precalc_xorwow_matrix;
$L__BB0_2:
	and.b64  	%rd4, %rd17, 3;
	setp.eq.s64 	%p3, %rd4, 0;
	@%p3 bra 	$L__BB0_41;
	mul.wide.u32 	%rd11, %r317, 3200;
	add.s64 	%rd5, %rd12, %rd11;
	cvt.u32.u64 	%r2, %rd4;
	mov.b32 	%r318, 0;
$L__BB0_4:
	mov.b32 	%r331, 0;
	mov.u32 	%r332, %r331;
	mov.u32 	%r333, %r331;
	mov.u32 	%r334, %r331;
	mov.u32 	%r335, %r331;
	mov.u32 	%r324, %r331;
$L__BB0_5:
	mul.wide.u32 	%rd13, %r324, 4;
	add.s64 	%rd14, %rd2, %rd13;
	ld.global.u32 	%r10, [%rd14+4];
	shl.b32 	%r11, %r324, 5;
	mov.b32 	%r330, 0;
$L__BB0_6:
	.pragma "nounroll";
	shr.u32 	%r201, %r10, %r330;
	and.b32  	%r202, %r201, 1;
	setp.eq.b32 	%p4, %r202, 1;
	not.pred 	%p5, %p4;
	add.s32 	%r203, %r11, %r330;
	mul.lo.s32 	%r204, %r203, 5;
	mul.wide.u32 	%rd15, %r204, 4;
	add.s64 	%rd6, %rd5, %rd15;
	@%p5 bra 	$L__BB0_8;
	ld.global.u32 	%r205, [%rd6];
	xor.b32  	%r335, %r335, %r205;
	ld.global.u32 	%r206, [%rd6+4];
	xor.b32  	%r334, %r334, %r206;
	ld.global.u32 	%r207, [%rd6+8];
	xor.b32  	%r333, %r333, %r207;
	ld.global.u32 	%r208, [%rd6+12];
	xor.b32  	%r332, %r332, %r208;
	ld.global.u32 	%r209, [%rd6+16];
	xor.b32  	%r331, %r331, %r209;
$L__BB0_8:
	and.b32  	%r211, %r201, 2;
	setp.eq.s32 	%p6, %r211, 0;
	@%p6 bra 	$L__BB0_10;
	ld.global.u32 	%r212, [%rd6+20];
	xor.b32  	%r335, %r335, %r212;
	ld.global.u32 	%r213, [%rd6+24];
	xor.b32  	%r334, %r334, %r213;
	ld.global.u32 	%r214, [%rd6+28];
	xor.b32  	%r333, %r333, %r214;
	ld.global.u32 	%r215, [%rd6+32];
	xor.b32  	%r332, %r332, %r215;
	ld.global.u32 	%r216, [%rd6+36];
	xor.b32  	%r331, %r331, %r216;
$L__BB0_10:
	and.b32  	%r218, %r201, 4;
	setp.eq.s32 	%p7, %r218, 0;
	@%p7 bra 	$L__BB0_12;
	ld.global.u32 	%r219, [%rd6+40];
	xor.b32  	%r335, %r335, %r219;
	ld.global.u32 	%r220, [%rd6+44];
	xor.b32  	%r334, %r334, %r220;
	ld.global.u32 	%r221, [%rd6+48];
	xor.b32  	%r333, %r333, %r221;
	ld.global.u32 	%r222, [%rd6+52];
	xor.b32  	%r332, %r332, %r222;
	ld.global.u32 	%r223, [%rd6+56];
	xor.b32  	%r331, %r331, %r223;
$L__BB0_12:
	and.b32  	%r225, %r201, 8;
	setp.eq.s32 	%p8, %r225, 0;
	@%p8 bra 	$L__BB0_14;
	ld.global.u32 	%r226, [%rd6+60];
	xor.b32  	%r335, %r335, %r226;
	ld.global.u32 	%r227, [%rd6+64];
	xor.b32  	%r334, %r334, %r227;
	ld.global.u32 	%r228, [%rd6+68];
	xor.b32  	%r333, %r333, %r228;
	ld.global.u32 	%r229, [%rd6+72];
	xor.b32  	%r332, %r332, %r229;
	ld.global.u32 	%r230, [%rd6+76];
	xor.b32  	%r331, %r331, %r230;
$L__BB0_14:
	and.b32  	%r232, %r201, 16;
	setp.eq.s32 	%p9, %r232, 0;
	@%p9 bra 	$L__BB0_16;
	ld.global.u32 	%r233, [%rd6+80];
	xor.b32  	%r335, %r335, %r233;
	ld.global.u32 	%r234, [%rd6+84];
	xor.b32  	%r334, %r334, %r234;
	ld.global.u32 	%r235, [%rd6+88];
	xor.b32  	%r333, %r333, %r235;
	ld.global.u32 	%r236, [%rd6+92];
	xor.b32  	%r332, %r332, %r236;
	ld.global.u32 	%r237, [%rd6+96];
	xor.b32  	%r331, %r331, %r237;
$L__BB0_16:
	and.b32  	%r239, %r201, 32;
	setp.eq.s32 	%p10, %r239, 0;
	@%p10 bra 	$L__BB0_18;
	ld.global.u32 	%r240, [%rd6+100];
	xor.b32  	%r335, %r335, %r240;
	ld.global.u32 	%r241, [%rd6+104];
	xor.b32  	%r334, %r334, %r241;
	ld.global.u32 	%r242, [%rd6+108];
	xor.b32  	%r333, %r333, %r242;
	ld.global.u32 	%r243, [%rd6+112];
	xor.b32  	%r332, %r332, %r243;
	ld.global.u32 	%r244, [%rd6+116];
	xor.b32  	%r331, %r331, %r244;
$L__BB0_18:
	and.b32  	%r246, %r201, 64;
	setp.eq.s32 	%p11, %r246, 0;
	@%p11 bra 	$L__BB0_20;
	ld.global.u32 	%r247, [%rd6+120];
	xor.b32  	%r335, %r335, %r247;
	ld.global.u32 	%r248, [%rd6+124];
	xor.b32  	%r334, %r334, %r248;
	ld.global.u32 	%r249, [%rd6+128];
	xor.b32  	%r333, %r333, %r249;
	ld.global.u32 	%r250, [%rd6+132];
	xor.b32  	%r332, %r332, %r250;
	ld.global.u32 	%r251, [%rd6+136];
	xor.b32  	%r331, %r331, %r251;
$L__BB0_20:
	and.b32  	%r253, %r201, 128;
	setp.eq.s32 	%p12, %r253, 0;
	@%p12 bra 	$L__BB0_22;
	ld.global.u32 	%r254, [%rd6+140];
	xor.b32  	%r335, %r335, %r254;
	ld.global.u32 	%r255, [%rd6+144];
	xor.b32  	%r334, %r334, %r255;
	ld.global.u32 	%r256, [%rd6+148];
	xor.b32  	%r333, %r333, %r256;
	ld.global.u32 	%r257, [%rd6+152];
	xor.b32  	%r332, %r332, %r257;
	ld.global.u32 	%r258, [%rd6+156];
	xor.b32  	%r331, %r331, %r258;
$L__BB0_22:
	and.b32  	%r260, %r201, 256;
	setp.eq.s32 	%p13, %r260, 0;
	@%p13 bra 	$L__BB0_24;
	ld.global.u32 	%r261, [%rd6+160];
	xor.b32  	%r335, %r335, %r261;
	ld.global.u32 	%r262, [%rd6+164];
	xor.b32  	%r334, %r334, %r262;
	ld.global.u32 	%r263, [%rd6+168];
	xor.b32  	%r333, %r333, %r263;
	ld.global.u32 	%r264, [%rd6+172];
	xor.b32  	%r332, %r332, %r264;
	ld.global.u32 	%r265, [%rd6+176];
	xor.b32  	%r331, %r331, %r265;
$L__BB0_24:
	and.b32  	%r267, %r201, 512;
	setp.eq.s32 	%p14, %r267, 0;
	@%p14 bra 	$L__BB0_26;
	ld.global.u32 	%r268, [%rd6+180];
	xor.b32  	%r335, %r335, %r268;
	ld.global.u32 	%r269, [%rd6+184];
	xor.b32  	%r334, %r334, %r269;
	ld.global.u32 	%r270, [%rd6+188];
	xor.b32  	%r333, %r333, %r270;
	ld.global.u32 	%r271, [%rd6+192];
	xor.b32  	%r332, %r332, %r271;
	ld.global.u32 	%r272, [%rd6+196];
	xor.b32  	%r331, %r331, %r272;
$L__BB0_26:
	and.b32  	%r274, %r201, 1024;
	setp.eq.s32 	%p15, %r274, 0;
	@%p15 bra 	$L__BB0_28;
	ld.global.u32 	%r275, [%rd6+200];
	xor.b32  	%r335, %r335, %r275;
	ld.global.u32 	%r276, [%rd6+204];
	xor.b32  	%r334, %r334, %r276;
	ld.global.u32 	%r277, [%rd6+208];
	xor.b32  	%r333, %r333, %r277;
	ld.global.u32 	%r278, [%rd6+212];
	xor.b32  	%r332, %r332, %r278;
	ld.global.u32 	%r279, [%rd6+216];
	xor.b32  	%r331, %r331, %r279;
$L__BB0_28:
	and.b32  	%r281, %r201, 2048;
	setp.eq.s32 	%p16, %r281, 0;
	@%p16 bra 	$L__BB0_30;
	ld.global.u32 	%r282, [%rd6+220];
	xor.b32  	%r335, %r335, %r282;
	ld.global.u32 	%r283, [%rd6+224];
	xor.b32  	%r334, %r334, %r283;
	ld.global.u32 	%r284, [%rd6+228];
	xor.b32  	%r333, %r333, %r284;
	ld.global.u32 	%r285, [%rd6+232];
	xor.b32  	%r332, %r332, %r285;
	ld.global.u32 	%r286, [%rd6+236];
	xor.b32  	%r331, %r331, %r286;
$L__BB0_30:
	and.b32  	%r288, %r201, 4096;
	setp.eq.s32 	%p17, %r288, 0;
	@%p17 bra 	$L__BB0_32;
	ld.global.u32 	%r289, [%rd6+240];
	xor.b32  	%r335, %r335, %r289;
	ld.global.u32 	%r290, [%rd6+244];
	xor.b32  	%r334, %r334, %r290;
	ld.global.u32 	%r291, [%rd6+248];
	xor.b32  	%r333, %r333, %r291;
	ld.global.u32 	%r292, [%rd6+252];
	xor.b32  	%r332, %r332, %r292;
	ld.global.u32 	%r293, [%rd6+256];
	xor.b32  	%r331, %r331, %r293;
$L__BB0_32:
	and.b32  	%r295, %r201, 8192;
	setp.eq.s32 	%p18, %r295, 0;
	@%p18 bra 	$L__BB0_34;
	ld.global.u32 	%r296, [%rd6+260];
	xor.b32  	%r335, %r335, %r296;
	ld.global.u32 	%r297, [%rd6+264];
	xor.b32  	%r334, %r334, %r297;
	ld.global.u32 	%r298, [%rd6+268];
	xor.b32  	%r333, %r333, %r298;
	ld.global.u32 	%r299, [%rd6+272];
	xor.b32  	%r332, %r332, %r299;
	ld.global.u32 	%r300, [%rd6+276];
	xor.b32  	%r331, %r331, %r300;
$L__BB0_34:
	and.b32  	%r302, %r201, 16384;
	setp.eq.s32 	%p19, %r302, 0;
	@%p19 bra 	$L__BB0_36;
	ld.global.u32 	%r303, [%rd6+280];
	xor.b32  	%r335, %r335, %r303;
	ld.global.u32 	%r304, [%rd6+284];
	xor.b32  	%r334, %r334, %r304;
	ld.global.u32 	%r305, [%rd6+288];
	xor.b32  	%r333, %r333, %r305;
	ld.global.u32 	%r306, [%rd6+292];
	xor.b32  	%r332, %r332, %r306;
	ld.global.u32 	%r307, [%rd6+296];
	xor.b32  	%r331, %r331, %r307;
$L__BB0_36:
	and.b32  	%r309, %r201, 32768;
	setp.eq.s32 	%p20, %r309, 0;
	@%p20 bra 	$L__BB0_38;
	ld.global.u32 	%r310, [%rd6+300];
	xor.b32  	%r335, %r335, %r310;
	ld.global.u32 	%r311, [%rd6+304];
	xor.b32  	%r334, %r334, %r311;
	ld.global.u32 	%r312, [%rd6+308];
	xor.b32  	%r333, %r333, %r312;
	ld.global.u32 	%r313, [%rd6+312];
	xor.b32  	%r332, %r332, %r313;
	ld.global.u32 	%r314, [%rd6+316];
	xor.b32  	%r331, %r331, %r314;
$L__BB0_38:
	add.s32 	%r330, %r330, 16;
	setp.ne.s32 	%p21, %r330, 32;
	@%p21 bra 	$L__BB0_6;
	mad.lo.s32 	%r315, %r324, -31, %r11;
	add.s32 	%r324, %r315, 1;
	setp.ne.s32 	%p22, %r324, 5;
	@%p22 bra 	$L__BB0_5;
	st.global.u32 	[%rd2+4], %r335;
	st.global.u32 	[%rd2+8], %r334;
	st.global.u32 	[%rd2+12], %r333;
	st.global.u32 	[%rd2+16], %r332;
	st.global.u32 	[%rd2+20], %r331;
	add.s32 	%r318, %r318, 1;
	setp.lt.u32 	%p23, %r318, %r2;
	@%p23 bra 	$L__BB0_4;
$L__BB0_41:
	shr.u64 	%rd7, %rd17, 2;
	add.s32 	%r317, %r317, 1;
	setp.gt.u64 	%p24, %rd17, 3;
	mov.u64 	%rd17, %rd7;
	@%p24 bra 	$L__BB0_2;
$L__BB0_42:
	mov.b32 	%r316, 0;
	st.global.v2.u32 	[%rd2+24], {%r316, %r316};
	st.global.u32 	[%rd2+32], %r316;
	mov.b64 	%rd16, 0;
	st.global.u64 	[%rd2+40], %rd16;
	ret;

}
	// .globl	_Z14simulate_mc_piP17curandStateXORWOW
.visible .entry _Z14simulate_mc_piP17curandStateXORWOW(
	.param .u64 .ptr .align 1 _Z14simulate_mc_piP17curandStateXORWOW_param_0
)
{
	.reg .pred 	%p<6>;
	.reg .b32 	%r<97>;
	.reg .b32 	%f<17>;
	.reg .b64 	%rd<21>;
	.reg .b64 	%fd<25>;

	ld.param.u64 	%rd8, [_Z14simulate_mc_piP17curandStateXORWOW_param_0];
	cvta.to.global.u64 	%rd9, %rd8;
	mov.u32 	%r20, %ctaid.x;
	mov.u32 	%r21, %ntid.x;
	mov.u32 	%r22, %tid.x;
	mad.lo.s32 	%r23, %r20, %r21, %r22;
	mul.wide.s32 	%rd10, %r23, 48;
	add.s64 	%rd1, %rd9, %rd10;
	ld.global.v2.u32 	{%r1, %r96}, [%rd1];
	ld.global.v2.u32 	{%r95, %r94}, [%rd1+8];
	ld.global.v2.u32 	{%r93, %r92}, [%rd1+16];
	add.s32 	%r91, %r1, 1449748;
	mov.b64 	%rd20, 0;
	mov.b64 	%rd19, 100000;
$L__BB1_1:
	shr.u32 	%r24, %r96, 2;
	xor.b32  	%r25, %r24, %r96;
	shl.b32 	%r26, %r92, 4;
	shl.b32 	%r27, %r25, 1;
	xor.b32  	%r28, %r27, %r26;
	xor.b32  	%r29, %r28, %r25;
	xor.b32  	%r30, %r29, %r92;
	add.s32 	%r31, %r91, %r30;
	add.s32 	%r32, %r31, -1087311;
	cvt.rn.f32.u32 	%f1, %r32;
	fma.rn.f32 	%f2, %f1, 0f2F800000, 0f2F000000;
	cvt.f64.f32 	%fd1, %f2;
	fma.rn.f64 	%fd2, %fd1, 0d4000000000000000, 0dBFF0000000000000;
	shr.u32 	%r33, %r95, 2;
	xor.b32  	%r34, %r33, %r95;
	shl.b32 	%r35, %r30, 4;
	shl.b32 	%r36, %r34, 1;
	xor.b32  	%r37, %r36, %r35;
	xor.b32  	%r38, %r37, %r34;
	xor.b32  	%r39, %r38, %r30;
	add.s32 	%r40, %r91, %r39;
	add.s32 	%r41, %r40, -724874;
	cvt.rn.f32.u32 	%f3, %r41;
	fma.rn.f32 	%f4, %f3, 0f2F800000, 0f2F000000;
	cvt.f64.f32 	%fd3, %f4;
	fma.rn.f64 	%fd4, %fd3, 0d4000000000000000, 0dBFF0000000000000;
	mul.f64 	%fd5, %fd4, %fd4;
	fma.rn.f64 	%fd6, %fd2, %fd2, %fd5;
	setp.le.f64 	%p1, %fd6, 0d3FF0000000000000;
	selp.u64 	%rd11, 1, 0, %p1;
	add.s64 	%rd12, %rd20, %rd11;
	shr.u32 	%r42, %r94, 2;
	xor.b32  	%r43, %r42, %r94;
	shl.b32 	%r44, %r39, 4;
	shl.b32 	%r45, %r43, 1;
	xor.b32  	%r46, %r45, %r44;
	xor.b32  	%r47, %r46, %r43;
	xor.b32  	%r48, %r47, %r39;
	add.s32 	%r49, %r91, %r48;
	add.s32 	%r50, %r49, -362437;
	cvt.rn.f32.u32 	%f5, %r50;
	fma.rn.f32 	%f6, %f5, 0f2F800000, 0f2F000000;
	cvt.f64.f32 	%fd7, %f6;
	fma.rn.f64 	%fd8, %fd7, 0d4000000000000000, 0dBFF0000000000000;
	shr.u32 	%r51, %r93, 2;
	xor.b32  	%r52, %r51, %r93;
	shl.b32 	%r53, %r48, 4;
	shl.b32 	%r54, %r52, 1;
	xor.b32  	%r55, %r54, %r53;
	xor.b32  	%r56, %r55, %r52;
	xor.b32  	%r96, %r56, %r48;
	shr.u32 	%r57, %r92, 2;
	xor.b32  	%r58, %r57, %r92;
	shl.b32 	%r59, %r96, 4;
	shl.b32 	%r60, %r58, 1;
	xor.b32  	%r61, %r60, %r59;
	xor.b32  	%r62, %r61, %r58;
	xor.b32  	%r95, %r62, %r96;
	shr.u32 	%r63, %r30, 2;
	xor.b32  	%r64, %r63, %r30;
	shl.b32 	%r65, %r95, 4;
	shl.b32 	%r66, %r64, 1;
	xor.b32  	%r67, %r66, %r65;
	xor.b32  	%r68, %r67, %r64;
	xor.b32  	%r94, %r68, %r95;
	shr.u32 	%r69, %r39, 2;
	xor.b32  	%r70, %r69, %r39;
	shl.b32 	%r71, %r94, 4;
	shl.b32 	%r72, %r70, 1;
	xor.b32  	%r73, %r72, %r71;
	xor.b32  	%r74, %r73, %r70;
	xor.b32  	%r93, %r74, %r94;
	shr.u32 	%r75, %r48, 2;
	xor.b32  	%r76, %r75, %r48;
	shl.b32 	%r77, %r93, 4;
	shl.b32 	%r78, %r76, 1;
	xor.b32  	%r79, %r78, %r77;
	xor.b32  	%r80, %r79, %r76;
	xor.b32  	%r92, %r80, %r93;
	add.s32 	%r81, %r91, %r92;
	add.s32 	%r82, %r96, %r91;
	cvt.rn.f32.u32 	%f7, %r82;
	fma.rn.f32 	%f8, %f7, 0f2F800000, 0f2F000000;
	cvt.f64.f32 	%fd9, %f8;
	fma.rn.f64 	%fd10, %fd9, 0d4000000000000000, 0dBFF0000000000000;
	mul.f64 	%fd11, %fd10, %fd10;
	fma.rn.f64 	%fd12, %fd8, %fd8, %fd11;
	setp.le.f64 	%p2, %fd12, 0d3FF0000000000000;
	selp.u64 	%rd13, 1, 0, %p2;
	add.s64 	%rd14, %rd12, %rd13;
	add.s32 	%r83, %r91, %r95;
	add.s32 	%r84, %r83, 362437;
	cvt.rn.f32.u32 	%f9, %r84;
	fma.rn.f32 	%f10, %f9, 0f2F800000, 0f2F000000;
	cvt.f64.f32 	%fd13, %f10;
	fma.rn.f64 	%fd14, %fd13, 0d4000000000000000, 0dBFF0000000000000;
	add.s32 	%r85, %r91, %r94;
	add.s32 	%r86, %r85, 724874;
	cvt.rn.f32.u32 	%f11, %r86;
	fma.rn.f32 	%f12, %f11, 0f2F800000, 0f2F000000;
	cvt.f64.f32 	%fd15, %f12;
	fma.rn.f64 	%fd16, %fd15, 0d4000000000000000, 0dBFF0000000000000;
	mul.f64 	%fd17, %fd16, %fd16;
	fma.rn.f64 	%fd18, %fd14, %fd14, %fd17;
	setp.le.f64 	%p3, %fd18, 0d3FF0000000000000;
	selp.u64 	%rd15, 1, 0, %p3;
	add.s64 	%rd16, %rd14, %rd15;
	add.s32 	%r87, %r91, %r93;
	add.s32 	%r88, %r87, 1087311;
	cvt.rn.f32.u32 	%f13, %r88;
	fma.rn.f32 	%f14, %f13, 0f2F800000, 0f2F000000;
	cvt.f64.f32 	%fd19, %f14;
	fma.rn.f64 	%fd20, %fd19, 0d4000000000000000, 0dBFF0000000000000;
	add.s32 	%r89, %r81, 1449748;
	cvt.rn.f32.u32 	%f15, %r89;
	fma.rn.f32 	%f16, %f15, 0f2F800000, 0f2F000000;
	cvt.f64.f32 	%fd21, %f16;
	fma.rn.f64 	%fd22, %fd21, 0d4000000000000000, 0dBFF0000000000000;
	mul.f64 	%fd23, %fd22, %fd22;
	fma.rn.f64 	%fd24, %fd20, %fd20, %fd23;
	setp.le.f64 	%p4, %fd24, 0d3FF0000000000000;
	selp.u64 	%rd17, 1, 0, %p4;
	add.s64 	%rd20, %rd16, %rd17;
	add.s32 	%r91, %r91, 2899496;
	add.s64 	%rd19, %rd19, -4;
	setp.ne.s64 	%p5, %rd19, 0;
	@%p5 bra 	$L__BB1_1;
	add.s32 	%r90, %r1, -527044032;
	st.global.v2.u32 	[%rd1+8], {%r95, %r94};
	st.global.v2.u32 	[%rd1+16], {%r93, %r92};
	st.global.v2.u32 	[%rd1], {%r90, %r96};
	atom.global.add.u64 	%rd18, [countin], %rd20;
	ret;

}
	// .globl	_Z8readerinPy
.visible .entry _Z8readerinPy(
	.param .u64 .ptr .align 1 _Z8readerinPy_param_0
)
{
	.reg .pred 	%p<2>;
	.reg .b32 	%r<4>;
	.reg .b64 	%rd<4>;

	ld.param.u64 	%rd1, [_Z8readerinPy_param_0];
	mov.u32 	%r1, %tid.x;
	mov.u32 	%r2, %ctaid.x;
	or.b32  	%r3, %r1, %r2;
	setp.ne.s32 	%p1, %r3, 0;
	@%p1 bra 	$L__BB2_2;
	cvta.to.global.u64 	%rd2, %rd1;
	ld.global.u64 	%rd3, [countin];
	st.global.u64 	[%rd2], %rd3;
$L__BB2_2:
	ret;

}


// ===== COMPILED SASS (sm_100) =====

	.target	sm_100

	.elftype	@"ET_EXEC"


//--------------------- .note.nv.tkinfo           --------------------------
	.section	.note.nv.tkinfo,"",@"SHT_NOTE"
	.sectionflags	@"SHF_NOTE_NV_TKINFO"
	.tkinfo
        /*0018*/ 	.word	0x00000002
        /*0030*/ 	.string	""
        /*0030*/ 	.string	"ptxas"
        /*0030*/ 	.string	"Cuda compilation tools, release 13.0, V13.0.88"
        /*0030*/ 	.string	"Build cuda_13.0.r13.0/compiler.36424714_0"
        /*0030*/ 	.string	"-arch sm_100 -m 64 "



//--------------------- .note.nv.cuinfo           --------------------------
	.section	.note.nv.cuinfo,"",@"SHT_NOTE"
	.sectionflags	@"SHF_NOTE_NV_CUINFO"
        /*0018*/ 	.short	0x0002
        /*001a*/ 	.short	0x0064
        /*001c*/ 	.short	0x0082
	.zero		2


//--------------------- .nv.info                  --------------------------
	.section	.nv.info,"",@"SHT_CUDA_INFO"
	.align	4


	//----- nvinfo : EIATTR_REGCOUNT
	.align		4
        /*0000*/ 	.byte	0x04, 0x2f
        /*0002*/ 	.short	(.L_11 - .L_10)
	.align		4
.L_10:
        /*0004*/ 	.word	index@(_Z12setup_kerneliP17curandStateXORWOW)
        /*0008*/ 	.word	0x0000001f


	//----- nvinfo : EIATTR_FRAME_SIZE
	.align		4
.L_11:
        /*000c*/ 	.byte	0x04, 0x11
        /*000e*/ 	.short	(.L_13 - .L_12)
	.align		4
.L_12:
        /*0010*/ 	.word	index@(_Z12setup_kerneliP17curandStateXORWOW)
        /*0014*/ 	.word	0x00000000


	//----- nvinfo : EIATTR_REGCOUNT
	.align		4
.L_13:
        /*0018*/ 	.byte	0x04, 0x2f
        /*001a*/ 	.short	(.L_15 - .L_14)
	.align		4
.L_14:
        /*001c*/ 	.word	index@(_Z14simulate_mc_piP17curandStateXORWOW)
        /*0020*/ 	.word	0x0000001f


	//----- nvinfo : EIATTR_FRAME_SIZE
	.align		4
.L_15:
        /*0024*/ 	.byte	0x04, 0x11
        /*0026*/ 	.short	(.L_17 - .L_16)
	.align		4
.L_16:
        /*0028*/ 	.word	index@(_Z14simulate_mc_piP17curandStateXORWOW)
        /*002c*/ 	.word	0x00000000


	//----- nvinfo : EIATTR_REGCOUNT
	.align		4
.L_17:
        /*0030*/ 	.byte	0x04, 0x2f
        /*0032*/ 	.short	(.L_19 - .L_18)
	.align		4
.L_18:
        /*0034*/ 	.word	index@(_Z8readerinPy)
        /*0038*/ 	.word	0x00000008


	//----- nvinfo : EIATTR_FRAME_SIZE
	.align		4
.L_19:
        /*003c*/ 	.byte	0x04, 0x11
        /*003e*/ 	.short	(.L_21 - .L_20)
	.align		4
.L_20:
        /*0040*/ 	.word	index@(_Z8readerinPy)
        /*0044*/ 	.word	0x00000000


	//----- nvinfo : EIATTR_MIN_STACK_SIZE
	.align		4
.L_21:
        /*0048*/ 	.byte	0x04, 0x12
        /*004a*/ 	.short	(.L_23 - .L_22)
	.align		4
.L_22:
        /*004c*/ 	.word	index@(_Z8readerinPy)
        /*0050*/ 	.word	0x00000000


	//----- nvinfo : EIATTR_MIN_STACK_SIZE
	.align		4
.L_23:
        /*0054*/ 	.byte	0x04, 0x12
        /*0056*/ 	.short	(.L_25 - .L_24)
	.align		4
.L_24:
        /*0058*/ 	.word	index@(_Z14simulate_mc_piP17curandStateXORWOW)
        /*005c*/ 	.word	0x00000000


	//----- nvinfo : EIATTR_MIN_STACK_SIZE
	.align		4
.L_25:
        /*0060*/ 	.byte	0x04, 0x12
        /*0062*/ 	.short	(.L_27 - .L_26)
	.align		4
.L_26:
        /*0064*/ 	.word	index@(_Z12setup_kerneliP17curandStateXORWOW)
        /*0068*/ 	.word	0x00000000
.L_27:


//--------------------- .nv.compat                --------------------------
	.section	.nv.compat,"",@"SHT_CUDA_COMPAT_INFO"
	.align	4
        /*0000*/ 	.byte	0x02, 0x09, 0x00, 0x00, 0x02, 0x02, 0x01, 0x00, 0x02, 0x05, 0x05, 0x00, 0x03, 0x07, 0x01, 0x01
        /*0010*/ 	.byte	0x02, 0x03, 0x00, 0x00, 0x02, 0x06, 0x01, 0x00, 0x04, 0x0b, 0x08, 0x00, 0x01, 0x00, 0x00, 0x00
        /*0020*/ 	.byte	0x00, 0x00, 0x00, 0x00


//--------------------- .nv.info._Z8readerinPy    --------------------------
	.section	.nv.info._Z8readerinPy,"",@"SHT_CUDA_INFO"
	.sectionflags	@""
	.align	4


	//----- nvinfo : EIATTR_CUDA_API_VERSION
	.align		4
        /*0000*/ 	.byte	0x04, 0x37
        /*0002*/ 	.short	(.L_29 - .L_28)
.L_28:
        /*0004*/ 	.word	0x00000082


	//----- nvinfo : EIATTR_KPARAM_INFO
	.align		4
.L_29:
        /*0008*/ 	.byte	0x04, 0x17
        /*000a*/ 	.short	(.L_31 - .L_30)
.L_30:
        /*000c*/ 	.word	0x00000000
        /*0010*/ 	.short	0x0000
        /*0012*/ 	.short	0x0000
        /*0014*/ 	.byte	0x00, 0xf5, 0x21, 0x00


	//----- nvinfo : EIATTR_SPARSE_MMA_MASK
	.align		4
.L_31:
        /*0018*/ 	.byte	0x03, 0x50
        /*001a*/ 	.short	0x0000


	//----- nvinfo : EIATTR_MAXREG_COUNT
	.align		4
        /*001c*/ 	.byte	0x03, 0x1b
        /*001e*/ 	.short	0x00ff


	//----- nvinfo : EIATTR_MERCURY_ISA_VERSION
	.align		4
        /*0020*/ 	.byte	0x03, 0x5f
        /*0022*/ 	.short	0x0101


	//----- nvinfo : EIATTR_VRC_CTA_INIT_COUNT
	.align		4
        /*0024*/ 	.byte	0x02, 0x4a
	.zero		1
	.zero		1


	//----- nvinfo : EIATTR_EXIT_INSTR_OFFSETS
	.align		4
        /*0028*/ 	.byte	0x04, 0x1c
        /*002a*/ 	.short	(.L_33 - .L_32)


	//   ....[0]....
.L_32:
        /*002c*/ 	.word	0x00000040


	//   ....[1]....
        /*0030*/ 	.word	0x000000a0


	//----- nvinfo : EIATTR_CBANK_PARAM_SIZE
	.align		4
.L_33:
        /*0034*/ 	.byte	0x03, 0x19
        /*0036*/ 	.short	0x0008


	//----- nvinfo : EIATTR_PARAM_CBANK
	.align		4
        /*0038*/ 	.byte	0x04, 0x0a
        /*003a*/ 	.short	(.L_35 - .L_34)
	.align		4
.L_34:
        /*003c*/ 	.word	index@(.nv.constant0._Z8readerinPy)
        /*0040*/ 	.short	0x0380
        /*0042*/ 	.short	0x0008


	//----- nvinfo : EIATTR_SW_WAR
	.align		4
.L_35:
        /*0044*/ 	.byte	0x04, 0x36
        /*0046*/ 	.short	(.L_37 - .L_36)
.L_36:
        /*0048*/ 	.word	0x00000008
.L_37:


//--------------------- .nv.info._Z14simulate_mc_piP17curandStateXORWOW --------------------------
	.section	.nv.info._Z14simulate_mc_piP17curandStateXORWOW,"",@"SHT_CUDA_INFO"
	.sectionflags	@""
	.align	4


	//----- nvinfo : EIATTR_CUDA_API_VERSION
	.align		4
        /*0000*/ 	.byte	0x04, 0x37
        /*0002*/ 	.short	(.L_39 - .L_38)
.L_38:
        /*0004*/ 	.word	0x00000082


	//----- nvinfo : EIATTR_KPARAM_INFO
	.align		4
.L_39:
        /*0008*/ 	.byte	0x04, 0x17
        /*000a*/ 	.short	(.L_41 - .L_40)
.L_40:
        /*000c*/ 	.word	0x00000000
        /*0010*/ 	.short	0x0000
        /*0012*/ 	.short	0x0000
        /*0014*/ 	.byte	0x00, 0xf5, 0x21, 0x00


	//----- nvinfo : EIATTR_SPARSE_MMA_MASK
	.align		4
.L_41:
        /*0018*/ 	.byte	0x03, 0x50
        /*001a*/ 	.short	0x0000


	//----- nvinfo : EIATTR_MAXREG_COUNT
	.align		4
        /*001c*/ 	.byte	0x03, 0x1b
        /*001e*/ 	.short	0x00ff


	//----- nvinfo : EIATTR_MERCURY_ISA_VERSION
	.align		4
        /*0020*/ 	.byte	0x03, 0x5f
        /*0022*/ 	.short	0x0101


	//----- nvinfo : EIATTR_VRC_CTA_INIT_COUNT
	.align		4
        /*0024*/ 	.byte	0x02, 0x4a
	.zero		1
	.zero		1


	//----- nvinfo : EIATTR_EXIT_INSTR_OFFSETS
	.align		4
        /*0028*/ 	.byte	0x04, 0x1c
        /*002a*/ 	.short	(.L_43 - .L_42)


	//   ....[0]....
.L_42:
        /*002c*/ 	.word	0x000008a0


	//----- nvinfo : EIATTR_CBANK_PARAM_SIZE
	.align		4
.L_43:
        /*0030*/ 	.byte	0x03, 0x19
        /*0032*/ 	.short	0x0008


	//----- nvinfo : EIATTR_PARAM_CBANK
	.align		4
        /*0034*/ 	.byte	0x04, 0x0a
        /*0036*/ 	.short	(.L_45 - .L_44)
	.align		4
.L_44:
        /*0038*/ 	.word	index@(.nv.constant0._Z14simulate_mc_piP17curandStateXORWOW)
        /*003c*/ 	.short	0x0380
        /*003e*/ 	.short	0x0008


	//----- nvinfo : EIATTR_SW_WAR
	.align		4
.L_45:
        /*0040*/ 	.byte	0x04, 0x36
        /*0042*/ 	.short	(.L_47 - .L_46)
.L_46:
        /*0044*/ 	.word	0x00000008
.L_47:


//--------------------- .nv.info._Z12setup_kerneliP17curandStateXORWOW --------------------------
	.section	.nv.info._Z12setup_kerneliP17curandStateXORWOW,"",@"SHT_CUDA_INFO"
	.sectionflags	@""
	.align	4


	//----- nvinfo : EIATTR_CUDA_API_VERSION
	.align		4
        /*0000*/ 	.byte	0x04, 0x37
        /*0002*/ 	.short	(.L_49 - .L_48)
.L_48:
        /*0004*/ 	.word	0x00000082


	//----- nvinfo : EIATTR_KPARAM_INFO
	.align		4
.L_49:
        /*0008*/ 	.byte	0x04, 0x17
        /*000a*/ 	.short	(.L_51 - .L_50)
.L_50:
        /*000c*/ 	.word	0x00000000
        /*0010*/ 	.short	0x0001
        /*0012*/ 	.short	0x0008
        /*0014*/ 	.byte	0x00, 0xf5, 0x21, 0x00


	//----- nvinfo : EIATTR_KPARAM_INFO
	.align		4
.L_51:
        /*0018*/ 	.byte	0x04, 0x17
        /*001a*/ 	.short	(.L_53 - .L_52)
.L_52:
        /*001c*/ 	.word	0x00000000
        /*0020*/ 	.short	0x0000
        /*0022*/ 	.short	0x0000
        /*0024*/ 	.byte	0x00, 0xf0, 0x11, 0x00


	//----- nvinfo : EIATTR_SPARSE_MMA_MASK
	.align		4
.L_53:
        /*0028*/ 	.byte	0x03, 0x50
        /*002a*/ 	.short	0x0000


	//----- nvinfo : EIATTR_MAXREG_COUNT
	.align		4
        /*002c*/ 	.byte	0x03, 0x1b
        /*002e*/ 	.short	0x00ff


	//----- nvinfo : EIATTR_MERCURY_ISA_VERSION
	.align		4
        /*0030*/ 	.byte	0x03, 0x5f
        /*0032*/ 	.short	0x0101


	//----- nvinfo : EIATTR_VRC_CTA_INIT_COUNT
	.align		4
        /*0034*/ 	.byte	0x02, 0x4a
	.zero		1
	.zero		1


	//----- nvinfo : EIATTR_EXIT_INSTR_OFFSETS
	.align		4
        /*0038*/ 	.byte	0x04, 0x1c
        /*003a*/ 	.short	(.L_55 - .L_54)


	//   ....[0]....
.L_54:
        /*003c*/ 	.word	0x00000ed0


	//----- nvinfo : EIATTR_CRS_STACK_SIZE
	.align		4
.L_55:
        /*0040*/ 	.byte	0x04, 0x1e
        /*0042*/ 	.short	(.L_57 - .L_56)
.L_56:
        /*0044*/ 	.word	0x00000000


	//----- nvinfo : EIATTR_CBANK_PARAM_SIZE
	.align		4
.L_57:
        /*0048*/ 	.byte	0x03, 0x19
        /*004a*/ 	.short	0x0010


	//----- nvinfo : EIATTR_PARAM_CBANK
	.align		4
        /*004c*/ 	.byte	0x04, 0x0a
        /*004e*/ 	.short	(.L_59 - .L_58)
	.align		4
.L_58:
        /*0050*/ 	.word	index@(.nv.constant0._Z12setup_kerneliP17curandStateXORWOW)
        /*0054*/ 	.short	0x0380
        /*0056*/ 	.short	0x0010


	//----- nvinfo : EIATTR_SW_WAR
	.align		4
.L_59:
        /*0058*/ 	.byte	0x04, 0x36
        /*005a*/ 	.short	(.L_61 - .L_60)
.L_60:
        /*005c*/ 	.word	0x00000008
.L_61:


//--------------------- .nv.callgraph             --------------------------
	.section	.nv.callgraph,"",@"SHT_CUDA_CALLGRAPH"
	.align	4
	.sectionentsize	8
	.align		4
        /*0000*/ 	.word	0x00000000
	.align		4
        /*0004*/ 	.word	0xffffffff
	.align		4
        /*0008*/ 	.word	0x00000000
	.align		4
        /*000c*/ 	.word	0xfffffffe
	.align		4
        /*0010*/ 	.word	0x00000000
	.align		4
        /*0014*/ 	.word	0xfffffffd
	.align		4
        /*0018*/ 	.word	0x00000000
	.align		4
        /*001c*/ 	.word	0xfffffffc


//--------------------- .nv.constant4             --------------------------
	.section	.nv.constant4,"a",@progbits
	.align	8
	.align		8
.nv.constant4:
        /*0000*/ 	.dword	precalc_xorwow_matrix
	.align		8
        /*0008*/ 	.dword	precalc_xorwow_offset_matrix
	.align		8
        /*0010*/ 	.dword	mrg32k3aM1
	.align		8
        /*0018*/ 	.dword	mrg32k3aM2
	.align		8
        /*0020*/ 	.dword	mrg32k3aM1SubSeq
	.align		8
        /*0028*/ 	.dword	mrg32k3aM2SubSeq
	.align		8
        /*0030*/ 	.dword	mrg32k3aM1Seq
	.align		8
        /*0038*/ 	.dword	mrg32k3aM2Seq
	.align		8
        /*0040*/ 	.dword	countin


//--------------------- .nv.constant3             --------------------------
	.section	.nv.constant3,"a",@progbits
	.align	8
.nv.constant3:
	.type		__cr_lgamma_table,@object
	.size		__cr_lgamma_table,(.L_8 - __cr_lgamma_table)
__cr_lgamma_table:
        /*0000*/ 	.byte	0x00, 0x00, 0x00, 0x00, 0x00, 0x00, 0x00, 0x00, 0x00, 0x00, 0x00, 0x00, 0x00, 0x00, 0x00, 0x00
        /*0010*/ 	.byte	0xef, 0x39, 0xfa, 0xfe, 0x42, 0x2e, 0xe6, 0x3f, 0x02, 0x20, 0x2a, 0xfa, 0x0b, 0xab, 0xfc, 0x3f
        /*0020*/ 	.byte	0xf9, 0x2c, 0x92, 0x7c, 0xa7, 0x6c, 0x09, 0x40, 0xc9, 0x79, 0x44, 0x3c, 0x64, 0x26, 0x13, 0x40
        /*0030*/ 	.byte	0xca, 0x01, 0xcf, 0x3a, 0x27, 0x51, 0x1a, 0x40, 0x30, 0xcc, 0x2d, 0xf3, 0xe1, 0x0c, 0x21, 0x40
        /*0040*/ 	.byte	0x0d, 0xb7, 0xfc, 0x82, 0x8e, 0x35, 0x25, 0x40
.L_8:


//--------------------- .text._Z8readerinPy       --------------------------
	.section	.text._Z8readerinPy,"ax",@progbits
	.align	128
        .global         _Z8readerinPy
        .type           _Z8readerinPy,@function
        .size           _Z8readerinPy,(.L_x_12 - _Z8readerinPy)
        .other          _Z8readerinPy,@"STO_CUDA_ENTRY STV_DEFAULT"
_Z8readerinPy:
.text._Z8readerinPy:
[----:B------:R-:W-:Y:S01]  /*0000*/  LDC R1, c[0x0][0x37c] ;  /* 0x0000df00ff017b82 */ /* 0x000fe20000000800 */
[----:B------:R-:W0:Y:S07]  /*0010*/  S2R R0, SR_TID.X ;  /* 0x0000000000007919 */ /* 0x000e2e0000002100 */
[----:B------:R-:W0:Y:S02]  /*0020*/  S2UR UR4, SR_CTAID.X ;  /* 0x00000000000479c3 */ /* 0x000e240000002500 */
[----:B0-----:R-:W-:-:S13]  /*0030*/  LOP3.LUT P0, RZ, R0, UR4, RZ, 0xfc, !PT ;  /* 0x0000000400ff7c12 */ /* 0x001fda000f80fcff */
[----:B------:R-:W-:Y:S05]  /*0040*/  @P0 EXIT ;  /* 0x000000000000094d */ /* 0x000fea0003800000 */
[----:B------:R-:W0:Y:S01]  /*0050*/  LDC.64 R2, c[0x4][0x40] ;  /* 0x01001000ff027b82 */ /* 0x000e220000000a00 */
[----:B------:R-:W0:Y:S02]  /*0060*/  LDCU.64 UR4, c[0x0][0x358] ;  /* 0x00006b00ff0477ac */ /* 0x000e240008000a00 */
[----:B0-----:R-:W2:Y:S05]  /*0070*/  LDG.E.64 R2, desc[UR4][R2.64] ;  /* 0x0000000402027981 */ /* 0x001eaa000c1e1b00 */
[----:B------:R-:W2:Y:S02]  /*0080*/  LDC.64 R4, c[0x0][0x380] ;  /* 0x0000e000ff047b82 */ /* 0x000ea40000000a00 */
[----:B--2---:R-:W-:Y:S01]  /*0090*/  STG.E.64 desc[UR4][R4.64], R2 ;  /* 0x0000000204007986 */ /* 0x004fe2000c101b04 */
[----:B------:R-:W-:Y:S05]  /*00a0*/  EXIT ;  /* 0x000000000000794d */ /* 0x000fea0003800000 */
.L_x_0:
[----:B------:R-:W-:-:S00]  /*00b0*/  BRA `(.L_x_0) ;  /* 0xfffffffc00fc7947 */ /* 0x000fc0000383ffff */
[----:B------:R-:W-:-:S00]  /*00c0*/  NOP ;  /* 0x0000000000007918 */ /* 0x000fc00000000000 */
        /* <DEDUP_REMOVED lines=11> */
.L_x_12:


//--------------------- .text._Z14simulate_mc_piP17curandStateXORWOW --------------------------
	.section	.text._Z14simulate_mc_piP17curandStateXORWOW,"ax",@progbits
	.align	128
        .global         _Z14simulate_mc_piP17curandStateXORWOW
        .type           _Z14simulate_mc_piP17curandStateXORWOW,@function
        .size           _Z14simulate_mc_piP17curandStateXORWOW,(.L_x_13 - _Z14simulate_mc_piP17curandStateXORWOW)
        .other          _Z14simulate_mc_piP17curandStateXORWOW,@"STO_CUDA_ENTRY STV_DEFAULT"
_Z14simulate_mc_piP17curandStateXORWOW:
.text._Z14simulate_mc_piP17curandStateXORWOW:
[----:B------:R-:W-:Y:S01]  /*0000*/  LDC R1, c[0x0][0x37c] ;  /* 0x0000df00ff017b82 */ /* 0x000fe20000000800 */
[----:B------:R-:W0:Y:S07]  /*0010*/  S2R R0, SR_TID.X ;  /* 0x0000000000007919 */ /* 0x000e2e0000002100 */
[----:B------:R-:W0:Y:S01]  /*0020*/  S2UR UR4, SR_CTAID.X ;  /* 0x00000000000479c3 */ /* 0x000e220000002500 */
[----:B------:R-:W1:Y:S07]  /*0030*/  LDCU.64 UR6, c[0x0][0x358] ;  /* 0x00006b00ff0677ac */ /* 0x000e6e0008000a00 */
[----:B------:R-:W0:Y:S08]  /*0040*/  LDC R5, c[0x0][0x360] ;  /* 0x0000d800ff057b82 */ /* 0x000e300000000800 */
[----:B------:R-:W2:Y:S01]  /*0050*/  LDC.64 R2, c[0x0][0x380] ;  /* 0x0000e000ff027b82 */ /* 0x000ea20000000a00 */
[----:B0-----:R-:W-:-:S04]  /*0060*/  IMAD R5, R5, UR4, R0 ;  /* 0x0000000405057c24 */ /* 0x001fc8000f8e0200 */
[----:B--2---:R-:W-:-:S05]  /*0070*/  IMAD.WIDE R2, R5, 0x30, R2 ;  /* 0x0000003005027825 */ /* 0x004fca00078e0202 */
[----:B-1----:R-:W2:Y:S04]  /*0080*/  LDG.E.64 R4, desc[UR6][R2.64] ;  /* 0x0000000602047981 */ /* 0x002ea8000c1e1b00 */
[----:B------:R0:W5:Y:S04]  /*0090*/  LDG.E.64 R6, desc[UR6][R2.64+0x8] ;  /* 0x0000080602067981 */ /* 0x000168000c1e1b00 */
[----:B------:R0:W5:Y:S01]  /*00a0*/  LDG.E.64 R8, desc[UR6][R2.64+0x10] ;  /* 0x0000100602087981 */ /* 0x000162000c1e1b00 */
[----:B------:R-:W-:Y:S01]  /*00b0*/  CS2R R20, SRZ ;  /* 0x0000000000147805 */ /* 0x000fe2000001ff00 */
[----:B------:R-:W-:Y:S01]  /*00c0*/  UMOV UR5, 0x186a0 ;  /* 0x000186a000057882 */ /* 0x000fe20000000000 */
[----:B------:R-:W-:Y:S01]  /*00d0*/  UMOV UR4, URZ ;  /* 0x000000ff00047c82 */ /* 0x000fe20008000000 */
[----:B0-2---:R-:W-:-:S07]  /*00e0*/  VIADD R0, R4, 0x161f14 ;  /* 0x00161f1404007836 */ /* 0x005fce0000000000 */
.L_x_1:
[----:B------:R-:W-:Y:S01]  /*00f0*/  SHF.R.U32.HI R10, RZ, 0x2, R5 ;  /* 0x00000002ff0a7819 */ /* 0x000fe20000011605 */
[----:B------:R-:W-:Y:S01]  /*0100*/  IMAD.MOV.U32 R14, RZ, RZ, 0x2f800000 ;  /* 0x2f800000ff0e7424 */ /* 0x000fe200078e00ff */
[----:B-----5:R-:W-:Y:S01]  /*0110*/  SHF.R.U32.HI R13, RZ, 0x2, R6 ;  /* 0x00000002ff0d7819 */ /* 0x020fe20000011606 */
[----:B------:R-:W-:Y:S01]  /*0120*/  IMAD.MOV.U32 R17, RZ, RZ, 0x40000000 ;  /* 0x40000000ff117424 */ /* 0x000fe200078e00ff */
[----:B------:R-:W-:Y:S01]  /*0130*/  LOP3.LUT R10, R10, R5, RZ, 0x3c, !PT ;  /* 0x000000050a0a7212 */ /* 0x000fe200078e3cff */
[----:B------:R-:W-:Y:S01]  /*0140*/  IMAD.SHL.U32 R5, R9, 0x10, RZ ;  /* 0x0000001009057824 */ /* 0x000fe200078e00ff */
[----:B------:R-:W-:Y:S01]  /*0150*/  LOP3.LUT R13, R13, R6, RZ, 0x3c, !PT ;  /* 0x000000060d0d7212 */ /* 0x000fe200078e3cff */
[----:B------:R-:W-:Y:S02]  /*0160*/  UIADD3 UR5, UP0, UPT, UR5, -0x4, URZ ;  /* 0xfffffffc05057890 */ /* 0x000fe4000ff1e0ff */
[----:B------:R-:W-:Y:S02]  /*0170*/  IMAD.SHL.U32 R11, R10, 0x2, RZ ;  /* 0x000000020a0b7824 */ /* 0x000fe400078e00ff */
[----:B------:R-:W-:-:S02]  /*0180*/  UIADD3.X UR4, UPT, UPT, UR4, -0x1, URZ, UP0, !UPT ;  /* 0xffffffff04047890 */ /* 0x000fc400087fe4ff */
[----:B------:R-:W-:Y:S01]  /*0190*/  UISETP.NE.U32.AND UP0, UPT, UR5, URZ, UPT ;  /* 0x000000ff0500728c */ /* 0x000fe2000bf05070 */
[----:B------:R-:W-:Y:S01]  /*01a0*/  LOP3.LUT R10, R10, R11, R5, 0x96, !PT ;  /* 0x0000000b0a0a7212 */ /* 0x000fe200078e9605 */
[----:B------:R-:W-:Y:S02]  /*01b0*/  IMAD.SHL.U32 R5, R13, 0x2, RZ ;  /* 0x000000020d057824 */ /* 0x000fe400078e00ff */
[----:B------:R-:W-:Y:S01]  /*01c0*/  UISETP.NE.AND.EX UP0, UPT, UR4, URZ, UPT, UP0 ;  /* 0x000000ff0400728c */ /* 0x000fe2000bf05300 */
[----:B------:R-:W-:Y:S02]  /*01d0*/  LOP3.LUT R11, R10, R9, RZ, 0x3c, !PT ;  /* 0x000000090a0b7212 */ /* 0x000fe400078e3cff */
[----:B------:R-:W-:Y:S02]  /*01e0*/  SHF.R.U32.HI R10, RZ, 0x2, R7 ;  /* 0x00000002ff0a7819 */ /* 0x000fe40000011607 */
[----:B------:R-:W-:Y:S01]  /*01f0*/  SHF.R.U32.HI R12, RZ, 0x2, R11 ;  /* 0x00000002ff0c7819 */ /* 0x000fe2000001160b */
[----:B------:R-:W-:Y:S01]  /*0200*/  IMAD.SHL.U32 R6, R11, 0x10, RZ ;  /* 0x000000100b067824 */ /* 0x000fe200078e00ff */
[----:B------:R-:W-:-:S02]  /*0210*/  LOP3.LUT R10, R10, R7, RZ, 0x3c, !PT ;  /* 0x000000070a0a7212 */ /* 0x000fc400078e3cff */
[----:B------:R-:W-:Y:S02]  /*0220*/  LOP3.LUT R12, R12, R11, RZ, 0x3c, !PT ;  /* 0x0000000b0c0c7212 */ /* 0x000fe400078e3cff */
[----:B------:R-:W-:Y:S02]  /*0230*/  LOP3.LUT R6, R13, R5, R6, 0x96, !PT ;  /* 0x000000050d067212 */ /* 0x000fe400078e9606 */
[----:B------:R-:W-:Y:S01]  /*0240*/  SHF.R.U32.HI R13, RZ, 0x2, R8 ;  /* 0x00000002ff0d7819 */ /* 0x000fe20000011608 */
[----:B------:R-:W-:Y:S01]  /*0250*/  IMAD.SHL.U32 R16, R12, 0x2, RZ ;  /* 0x000000020c107824 */ /* 0x000fe200078e00ff */
[----:B------:R-:W-:Y:S01]  /*0260*/  LOP3.LUT R7, R6, R11, RZ, 0x3c, !PT ;  /* 0x0000000b06077212 */ /* 0x000fe200078e3cff */
[----:B------:R-:W-:Y:S01]  /*0270*/  IMAD.SHL.U32 R6, R10, 0x2, RZ ;  /* 0x000000020a067824 */ /* 0x000fe200078e00ff */
[----:B------:R-:W-:Y:S02]  /*0280*/  LOP3.LUT R8, R13, R8, RZ, 0x3c, !PT ;  /* 0x000000080d087212 */ /* 0x000fe400078e3cff */
[----:B------:R-:W-:Y:S01]  /*0290*/  SHF.R.U32.HI R18, RZ, 0x2, R7 ;  /* 0x00000002ff127819 */ /* 0x000fe20000011607 */
[----:B------:R-:W-:-:S03]  /*02a0*/  IMAD.SHL.U32 R5, R7, 0x10, RZ ;  /* 0x0000001007057824 */ /* 0x000fc600078e00ff */
[-C--:B------:R-:W-:Y:S02]  /*02b0*/  LOP3.LUT R18, R18, R7.reuse, RZ, 0x3c, !PT ;  /* 0x0000000712127212 */ /* 0x080fe400078e3cff */
[----:B------:R-:W-:Y:S02]  /*02c0*/  LOP3.LUT R6, R10, R6, R5, 0x96, !PT ;  /* 0x000000060a067212 */ /* 0x000fe400078e9605 */
[----:B------:R-:W-:Y:S02]  /*02d0*/  SHF.R.U32.HI R10, RZ, 0x2, R9 ;  /* 0x00000002ff0a7819 */ /* 0x000fe40000011609 */
[----:B------:R-:W-:Y:S01]  /*02e0*/  LOP3.LUT R13, R6, R7, RZ, 0x3c, !PT ;  /* 0x00000007060d7212 */ /* 0x000fe200078e3cff */
[----:B------:R-:W-:Y:S01]  /*02f0*/  IMAD.SHL.U32 R6, R8, 0x2, RZ ;  /* 0x0000000208067824 */ /* 0x000fe200078e00ff */
[----:B------:R-:W-:-:S03]  /*0300*/  LOP3.LUT R10, R10, R9, RZ, 0x3c, !PT ;  /* 0x000000090a0a7212 */ /* 0x000fc600078e3cff */
[----:B------:R-:W-:-:S05]  /*0310*/  IMAD.SHL.U32 R5, R13, 0x10, RZ ;  /* 0x000000100d057824 */ /* 0x000fca00078e00ff */
[----:B------:R-:W-:Y:S02]  /*0320*/  LOP3.LUT R8, R8, R6, R5, 0x96, !PT ;  /* 0x0000000608087212 */ /* 0x000fe400078e9605 */
[----:B------:R-:W-:Y:S02]  /*0330*/  IADD3 R6, PT, PT, R0, -0xb0f8a, R7 ;  /* 0xfff4f07600067810 */ /* 0x000fe40007ffe007 */
[----:B------:R-:W-:Y:S01]  /*0340*/  LOP3.LUT R5, R8, R13, RZ, 0x3c, !PT ;  /* 0x0000000d08057212 */ /* 0x000fe200078e3cff */
[----:B------:R-:W-:Y:S01]  /*0350*/  IMAD.SHL.U32 R8, R10, 0x2, RZ ;  /* 0x000000020a087824 */ /* 0x000fe200078e00ff */
[----:B------:R-:W-:Y:S02]  /*0360*/  I2FP.F32.U32 R9, R6 ;  /* 0x0000000600097245 */ /* 0x000fe40000201000 */
[----:B------:R-:W-:Y:S01]  /*0370*/  IADD3 R6, PT, PT, R0, -0x10974f, R11 ;  /* 0xffef68b100067810 */ /* 0x000fe20007ffe00b */
[----:B------:R-:W-:Y:S02]  /*0380*/  IMAD.SHL.U32 R15, R5, 0x10, RZ ;  /* 0x00000010050f7824 */ /* 0x000fe400078e00ff */
[----:B------:R-:W-:-:S03]  /*0390*/  FFMA R9, R9, R14, 1.1641532182693481445e-10 ;  /* 0x2f00000009097423 */ /* 0x000fc6000000000e */
[----:B------:R-:W-:Y:S02]  /*03a0*/  LOP3.LUT R10, R10, R8, R15, 0x96, !PT ;  /* 0x000000080a0a7212 */ /* 0x000fe400078e960f */
[----:B------:R-:W-:Y:S01]  /*03b0*/  I2FP.F32.U32 R15, R6 ;  /* 0x00000006000f7245 */ /* 0x000fe20000201000 */
[----:B------:R-:W0:Y:S01]  /*03c0*/  F2F.F64.F32 R8, R9 ;  /* 0x0000000900087310 */ /* 0x000e220000201800 */
[----:B------:R-:W-:-:S03]  /*03d0*/  LOP3.LUT R6, R10, R5, RZ, 0x3c, !PT ;  /* 0x000000050a067212 */ /* 0x000fc600078e3cff */
[----:B------:R-:W-:Y:S01]  /*03e0*/  FFMA R10, R15, R14, 1.1641532182693481445e-10 ;  /* 0x2f0000000f0a7423 */ /* 0x000fe2000000000e */
[----:B------:R-:W-:Y:S01]  /*03f0*/  IADD3 R23, PT, PT, R0, 0x587c5, R6 ;  /* 0x000587c500177810 */ /* 0x000fe20007ffe006 */
[----:B------:R-:W-:-:S04]  /*0400*/  IMAD.SHL.U32 R15, R6, 0x10, RZ ;  /* 0x00000010060f7824 */ /* 0x000fc800078e00ff */
[----:B------:R-:W1:Y:S01]  /*0410*/  F2F.F64.F32 R10, R10 ;  /* 0x0000000a000a7310 */ /* 0x000e620000201800 */
[----:B------:R-:W-:Y:S01]  /*0420*/  LOP3.LUT R15, R12, R16, R15, 0x96, !PT ;  /* 0x000000100c0f7212 */ /* 0x000fe200078e960f */
[----:B------:R-:W-:Y:S02]  /*0430*/  IMAD.IADD R12, R5, 0x1, R0 ;  /* 0x00000001050c7824 */ /* 0x000fe400078e0200 */
[----:B------:R-:W-:Y:S01]  /*0440*/  IMAD.MOV.U32 R16, RZ, RZ, 0x0 ;  /* 0x00000000ff107424 */ /* 0x000fe200078e00ff */
[----:B------:R-:W-:Y:S02]  /*0450*/  LOP3.LUT R7, R15, R6, RZ, 0x3c, !PT ;  /* 0x000000060f077212 */ /* 0x000fe400078e3cff */
[----:B------:R-:W-:Y:S01]  /*0460*/  I2FP.F32.U32 R19, R12 ;  /* 0x0000000c00137245 */ /* 0x000fe20000201000 */
[----:B------:R-:W-:Y:S02]  /*0470*/  IMAD.SHL.U32 R12, R18, 0x2, RZ ;  /* 0x00000002120c7824 */ /* 0x000fe400078e00ff */
[----:B------:R-:W-:Y:S01]  /*0480*/  IMAD.SHL.U32 R15, R7, 0x10, RZ ;  /* 0x00000010070f7824 */ /* 0x000fe200078e00ff */
[----:B0-----:R-:W-:Y:S01]  /*0490*/  DFMA R8, R8, R16, -1 ;  /* 0xbff000000808742b */ /* 0x001fe20000000010 */
[----:B------:R-:W-:-:S03]  /*04a0*/  FFMA R24, R19, R14, 1.1641532182693481445e-10 ;  /* 0x2f00000013187423 */ /* 0x000fc6000000000e */
[----:B------:R-:W-:Y:S01]  /*04b0*/  LOP3.LUT R22, R18, R12, R15, 0x96, !PT ;  /* 0x0000000c12167212 */ /* 0x000fe200078e960f */
[----:B-1----:R-:W-:Y:S01]  /*04c0*/  DFMA R10, R10, R16, -1 ;  /* 0xbff000000a0a742b */ /* 0x002fe20000000010 */
[--C-:B------:R-:W-:Y:S01]  /*04d0*/  SHF.R.U32.HI R12, RZ, 0x2, R13.reuse ;  /* 0x00000002ff0c7819 */ /* 0x100fe2000001160d */
[----:B------:R-:W0:Y:S01]  /*04e0*/  F2F.F64.F32 R24, R24 ;  /* 0x0000001800187310 */ /* 0x000e220000201800 */
[----:B------:R-:W-:Y:S02]  /*04f0*/  IADD3 R18, PT, PT, R0, -0x587c5, R13 ;  /* 0xfffa783b00127810 */ /* 0x000fe40007ffe00d */
[----:B------:R-:W-:Y:S01]  /*0500*/  LOP3.LUT R15, R12, R13, RZ, 0x3c, !PT ;  /* 0x0000000d0c0f7212 */ /* 0x000fe200078e3cff */
[----:B------:R-:W-:Y:S01]  /*0510*/  DMUL R12, R8, R8 ;  /* 0x00000008080c7228 */ /* 0x000fe20000000000 */
[----:B------:R-:W-:Y:S02]  /*0520*/  LOP3.LUT R8, R22, R7, RZ, 0x3c, !PT ;  /* 0x0000000716087212 */ /* 0x000fe400078e3cff */
[----:B------:R-:W-:Y:S01]  /*0530*/  I2FP.F32.U32 R9, R18 ;  /* 0x0000001200097245 */ /* 0x000fe20000201000 */
[----:B------:R-:W-:-:S02]  /*0540*/  IMAD.SHL.U32 R19, R15, 0x2, RZ ;  /* 0x000000020f137824 */ /* 0x000fc400078e00ff */
[----:B------:R-:W-:Y:S02]  /*0550*/  IMAD.SHL.U32 R18, R8, 0x10, RZ ;  /* 0x0000001008127824 */ /* 0x000fe400078e00ff */
[----:B------:R-:W-:Y:S01]  /*0560*/  DFMA R10, R10, R10, R12 ;  /* 0x0000000a0a0a722b */ /* 0x000fe2000000000c */
[----:B------:R-:W-:Y:S01]  /*0570*/  FFMA R22, R9, R14, 1.1641532182693481445e-10 ;  /* 0x2f00000009167423 */ /* 0x000fe2000000000e */
[----:B------:R-:W-:Y:S01]  /*0580*/  I2FP.F32.U32 R13, R23 ;  /* 0x00000017000d7245 */ /* 0x000fe20000201000 */
[----:B0-----:R-:W-:Y:S01]  /*0590*/  DFMA R24, R24, R16, -1 ;  /* 0xbff000001818742b */ /* 0x001fe20000000010 */
[----:B------:R-:W-:Y:S02]  /*05a0*/  LOP3.LUT R19, R15, R19, R18, 0x96, !PT ;  /* 0x000000130f137212 */ /* 0x000fe400078e9612 */
[C---:B------:R-:W-:Y:S01]  /*05b0*/  IADD3 R12, PT, PT, R0.reuse, 0xb0f8a, R7 ;  /* 0x000b0f8a000c7810 */ /* 0x040fe20007ffe007 */
[----:B------:R-:W0:Y:S01]  /*05c0*/  F2F.F64.F32 R22, R22 ;  /* 0x0000001600167310 */ /* 0x000e220000201800 */
[----:B------:R-:W-:Y:S01]  /*05d0*/  LOP3.LUT R9, R19, R8, RZ, 0x3c, !PT ;  /* 0x0000000813097212 */ /* 0x000fe200078e3cff */
[----:B------:R-:W-:Y:S01]  /*05e0*/  FFMA R13, R13, R14, 1.1641532182693481445e-10 ;  /* 0x2f0000000d0d7423 */ /* 0x000fe2000000000e */
[C---:B------:R-:W-:Y:S01]  /*05f0*/  IADD3 R18, PT, PT, R0.reuse, 0x10974f, R8 ;  /* 0x0010974f00127810 */ /* 0x040fe20007ffe008 */
[----:B------:R-:W-:Y:S01]  /*0600*/  DMUL R24, R24, R24 ;  /* 0x0000001818187228 */ /* 0x000fe20000000000 */
[C---:B------:R-:W-:Y:S01]  /*0610*/  IADD3 R26, PT, PT, R0.reuse, 0x161f14, R9 ;  /* 0x00161f14001a7810 */ /* 0x040fe20007ffe009 */
[----:B------:R-:W-:Y:S01]  /*0620*/  DSETP.GTU.AND P2, PT, R10, 1, PT ;  /* 0x3ff000000a00742a */ /* 0x000fe20003f4c000 */
[----:B------:R-:W-:Y:S01]  /*0630*/  I2FP.F32.U32 R15, R12 ;  /* 0x0000000c000f7245 */ /* 0x000fe20000201000 */
[----:B------:R-:W-:Y:S01]  /*0640*/  VIADD R0, R0, 0x2c3e28 ;  /* 0x002c3e2800007836 */ /* 0x000fe20000000000 */
[----:B------:R-:W-:Y:S01]  /*0650*/  I2FP.F32.U32 R27, R26 ;  /* 0x0000001a001b7245 */ /* 0x000fe20000201000 */
[----:B------:R-:W1:Y:S01]  /*0660*/  F2F.F64.F32 R12, R13 ;  /* 0x0000000d000c7310 */ /* 0x000e620000201800 */
[----:B------:R-:W-:Y:S01]  /*0670*/  I2FP.F32.U32 R19, R18 ;  /* 0x0000001200137245 */ /* 0x000fe20000201000 */
[-C--:B------:R-:W-:Y:S01]  /*0680*/  FFMA R28, R15, R14.reuse, 1.1641532182693481445e-10 ;  /* 0x2f0000000f1c7423 */ /* 0x080fe2000000000e */
[----:B------:R-:W-:Y:S01]  /*0690*/  SEL R10, RZ, 0x1, P2 ;  /* 0x00000001ff0a7807 */ /* 0x000fe20001000000 */
[-C--:B------:R-:W-:Y:S01]  /*06a0*/  FFMA R27, R27, R14.reuse, 1.1641532182693481445e-10 ;  /* 0x2f0000001b1b7423 */ /* 0x080fe2000000000e */
[----:B0-----:R-:W-:Y:S01]  /*06b0*/  DFMA R22, R22, R16, -1 ;  /* 0xbff000001616742b */ /* 0x001fe20000000010 */
[----:B------:R-:W-:-:S02]  /*06c0*/  FFMA R26, R19, R14, 1.1641532182693481445e-10 ;  /* 0x2f000000131a7423 */ /* 0x000fc4000000000e */
[----:B------:R-:W0:Y:S05]  /*06d0*/  F2F.F64.F32 R18, R28 ;  /* 0x0000001c00127310 */ /* 0x000e2a0000201800 */
[----:B------:R-:W-:Y:S02]  /*06e0*/  DFMA R24, R22, R22, R24 ;  /* 0x000000161618722b */ /* 0x000fe40000000018 */
[----:B-1----:R-:W-:Y:S01]  /*06f0*/  DFMA R12, R12, R16, -1 ;  /* 0xbff000000c0c742b */ /* 0x002fe20000000010 */
[----:B------:R-:W1:Y:S05]  /*0700*/  F2F.F64.F32 R14, R27 ;  /* 0x0000001b000e7310 */ /* 0x000e6a0000201800 */
[----:B------:R-:W-:-:S02]  /*0710*/  DSETP.GTU.AND P3, PT, R24, 1, PT ;  /* 0x3ff000001800742a */ /* 0x000fc40003f6c000 */
[-C--:B0-----:R-:W-:Y:S01]  /*0720*/  DFMA R18, R18, R16.reuse, -1 ;  /* 0xbff000001212742b */ /* 0x081fe20000000010 */
[----:B------:R-:W0:Y:S03]  /*0730*/  F2F.F64.F32 R22, R26 ;  /* 0x0000001a00167310 */ /* 0x000e260000201800 */
[----:B------:R-:W-:Y:S01]  /*0740*/  SEL R11, RZ, 0x1, P3 ;  /* 0x00000001ff0b7807 */ /* 0x000fe20001800000 */
[----:B-1----:R-:W-:-:S03]  /*0750*/  DFMA R14, R14, R16, -1 ;  /* 0xbff000000e0e742b */ /* 0x002fc60000000010 */
[----:B------:R-:W-:Y:S01]  /*0760*/  IADD3 R10, P2, P3, R11, R20, R10 ;  /* 0x000000140b0a7210 */ /* 0x000fe20007b5e00a */
[----:B------:R-:W-:-:S03]  /*0770*/  DMUL R18, R18, R18 ;  /* 0x0000001212127228 */ /* 0x000fc60000000000 */
[----:B------:R-:W-:Y:S01]  /*0780*/  IADD3.X R21, PT, PT, RZ, R21, RZ, P2, P3 ;  /* 0x00000015ff157210 */ /* 0x000fe200017e64ff */
[----:B0-----:R-:W-:Y:S02]  /*0790*/  DFMA R22, R22, R16, -1 ;  /* 0xbff000001616742b */ /* 0x001fe40000000010 */
[----:B------:R-:W-:Y:S02]  /*07a0*/  DMUL R14, R14, R14 ;  /* 0x0000000e0e0e7228 */ /* 0x000fe40000000000 */
[----:B------:R-:W-:-:S06]  /*07b0*/  DFMA R18, R12, R12, R18 ;  /* 0x0000000c0c12722b */ /* 0x000fcc0000000012 */
[----:B------:R-:W-:Y:S02]  /*07c0*/  DFMA R14, R22, R22, R14 ;  /* 0x00000016160e722b */ /* 0x000fe4000000000e */
[----:B------:R-:W-:-:S06]  /*07d0*/  DSETP.GTU.AND P0, PT, R18, 1, PT ;  /* 0x3ff000001200742a */ /* 0x000fcc0003f0c000 */
[----:B------:R-:W-:Y:S01]  /*07e0*/  DSETP.GTU.AND P1, PT, R14, 1, PT ;  /* 0x3ff000000e00742a */ /* 0x000fe20003f2c000 */
[----:B------:R-:W-:-:S05]  /*07f0*/  SEL R11, RZ, 0x1, P0 ;  /* 0x00000001ff0b7807 */ /* 0x000fca0000000000 */
[----:B------:R-:W-:-:S04]  /*0800*/  SEL R20, RZ, 0x1, P1 ;  /* 0x00000001ff147807 */ /* 0x000fc80000800000 */
[----:B------:R-:W-:-:S04]  /*0810*/  IADD3 R20, P0, P1, R20, R10, R11 ;  /* 0x0000000a14147210 */ /* 0x000fc8000791e00b */
[----:B------:R-:W-:Y:S01]  /*0820*/  IADD3.X R21, PT, PT, RZ, R21, RZ, P0, P1 ;  /* 0x00000015ff157210 */ /* 0x000fe200007e24ff */
[----:B------:R-:W-:Y:S08]  /*0830*/  BRA.U UP0, `(.L_x_1) ;  /* 0xfffffff9002c7547 */ /* 0x000ff0000b83ffff */
[----:B------:R-:W0:Y:S01]  /*0840*/  LDC.64 R10, c[0x4][0x40] ;  /* 0x01001000ff0a7b82 */ /* 0x000e220000000a00 */
[----:B------:R-:W-:Y:S01]  /*0850*/  VIADD R4, R4, 0xe095f240 ;  /* 0xe095f24004047836 */ /* 0x000fe20000000000 */
[----:B------:R-:W-:Y:S04]  /*0860*/  STG.E.64 desc[UR6][R2.64+0x8], R6 ;  /* 0x0000080602007986 */ /* 0x000fe8000c101b06 */
[----:B------:R-:W-:Y:S04]  /*0870*/  STG.E.64 desc[UR6][R2.64+0x10], R8 ;  /* 0x0000100802007986 */ /* 0x000fe8000c101b06 */
[----:B------:R-:W-:Y:S04]  /*0880*/  STG.E.64 desc[UR6][R2.64], R4 ;  /* 0x0000000402007986 */ /* 0x000fe8000c101b06 */
[----:B0-----:R-:W-:Y:S01]  /*0890*/  REDG.E.ADD.64.STRONG.GPU desc[UR6][R10.64], R20 ;  /* 0x000000140a00798e */ /* 0x001fe2000c12e506 */
[----:B------:R-:W-:Y:S05]  /*08a0*/  EXIT ;  /* 0x000000000000794d */ /* 0x000fea0003800000 */
.L_x_2:
        /* <DEDUP_REMOVED lines=13> */
.L_x_13:


//--------------------- .text._Z12setup_kerneliP17curandStateXORWOW --------------------------
	.section	.text._Z12setup_kerneliP17curandStateXORWOW,"ax",@progbits
	.align	128
        .global         _Z12setup_kerneliP17curandStateXORWOW
        .type           _Z12setup_kerneliP17curandStateXORWOW,@function
        .size           _Z12setup_kerneliP17curandStateXORWOW,(.L_x_14 - _Z12setup_kerneliP17curandStateXORWOW)
        .other          _Z12setup_kerneliP17curandStateXORWOW,@"STO_CUDA_ENTRY STV_DEFAULT"
_Z12setup_kerneliP17curandStateXORWOW:
.text._Z12setup_kerneliP17curandStateXORWOW:
[----:B------:R-:W-:Y:S01]  /*0000*/  LDC R1, c[0x0][0x37c] ;  /* 0x0000df00ff017b82 */ /* 0x000fe20000000800 */
[----:B------:R-:W0:Y:S07]  /*0010*/  S2R R0, SR_TID.X ;  /* 0x0000000000007919 */ /* 0x000e2e0000002100 */
[----:B------:R-:W1:Y:S01]  /*0020*/  LDC R4, c[0x0][0x380] ;  /* 0x0000e000ff047b82 */ /* 0x000e620000000800 */
[----:B------:R-:W2:Y:S01]  /*0030*/  LDCU.64 UR4, c[0x0][0x358] ;  /* 0x00006b00ff0477ac */ /* 0x000ea20008000a00 */
[----:B------:R-:W-:Y:S06]  /*0040*/  BSSY.RECONVERGENT B0, `(.L_x_3) ;  /* 0x00000e5000007945 */ /* 0x000fec0003800200 */
[----:B------:R-:W0:Y:S08]  /*0050*/  S2UR UR6, SR_CTAID.X ;  /* 0x00000000000679c3 */ /* 0x000e300000002500 */
[----:B------:R-:W0:Y:S08]  /*0060*/  LDC R3, c[0x0][0x360] ;  /* 0x0000d800ff037b82 */ /* 0x000e300000000800 */
[----:B------:R-:W3:Y:S01]  /*0070*/  LDC.64 R6, c[0x0][0x388] ;  /* 0x0000e200ff067b82 */ /* 0x000ee20000000a00 */
[----:B-1----:R-:W-:-:S02]  /*0080*/  LOP3.LUT R2, R4, 0xaad26b49, RZ, 0x3c, !PT ;  /* 0xaad26b4904027812 */ /* 0x002fc400078e3cff */
[----:B------:R-:W-:Y:S01]  /*0090*/  ISETP.GT.AND P0, PT, R4, -0x1, PT ;  /* 0xffffffff0400780c */ /* 0x000fe20003f04270 */
[----:B------:R-:W-:Y:S02]  /*00a0*/  IMAD.MOV.U32 R4, RZ, RZ, -0x266e14b1 ;  /* 0xd991eb4fff047424 */ /* 0x000fe400078e00ff */
[----:B------:R-:W-:-:S04]  /*00b0*/  IMAD R2, R2, 0x4182bed5, RZ ;  /* 0x4182bed502027824 */ /* 0x000fc800078e02ff */
[C---:B------:R-:W-:Y:S01]  /*00c0*/  VIADD R5, R2.reuse, 0x75bcd15 ;  /* 0x075bcd1502057836 */ /* 0x040fe20000000000 */
[C---:B------:R-:W-:Y:S01]  /*00d0*/  LOP3.LUT R8, R2.reuse, 0x159a55e5, RZ, 0x3c, !PT ;  /* 0x159a55e502087812 */ /* 0x040fe200078e3cff */
[----:B------:R-:W-:Y:S02]  /*00e0*/  VIADD R11, R2, 0x583f19 ;  /* 0x00583f19020b7836 */ /* 0x000fe40000000000 */
[----:B0-----:R-:W-:Y:S01]  /*00f0*/  IMAD R0, R3, UR6, R0 ;  /* 0x0000000603007c24 */ /* 0x001fe2000f8e0200 */
[----:B------:R-:W-:-:S04]  /*0100*/  SEL R3, R4, 0x8bf16996, P0 ;  /* 0x8bf1699604037807 */ /* 0x000fc80000000000 */
[C---:B------:R-:W-:Y:S01]  /*0110*/  IADD3 R4, PT, PT, R3.reuse, 0x64f0c9, R2 ;  /* 0x0064f0c903047810 */ /* 0x040fe20007ffe002 */
[C---:B------:R-:W-:Y:S01]  /*0120*/  VIADD R9, R3.reuse, 0x1f123bb5 ;  /* 0x1f123bb503097836 */ /* 0x040fe20000000000 */
[----:B------:R-:W-:Y:S01]  /*0130*/  LOP3.LUT R10, R3, 0x5491333, RZ, 0x3c, !PT ;  /* 0x05491333030a7812 */ /* 0x000fe200078e3cff */
[C---:B---3--:R-:W-:Y:S01]  /*0140*/  IMAD.WIDE.U32 R6, R0.reuse, 0x30, R6 ;  /* 0x0000003000067825 */ /* 0x048fe200078e0006 */
[----:B------:R-:W-:-:S04]  /*0150*/  ISETP.NE.AND P0, PT, R0, RZ, PT ;  /* 0x000000ff0000720c */ /* 0x000fc80003f05270 */
[----:B--2---:R0:W-:Y:S04]  /*0160*/  STG.E.64 desc[UR4][R6.64], R4 ;  /* 0x0000000406007986 */ /* 0x0041e8000c101b04 */
[----:B------:R0:W-:Y:S04]  /*0170*/  STG.E.64 desc[UR4][R6.64+0x8], R8 ;  /* 0x0000080806007986 */ /* 0x0001e8000c101b04 */
[----:B------:R0:W-:Y:S01]  /*0180*/  STG.E.64 desc[UR4][R6.64+0x10], R10 ;  /* 0x0000100a06007986 */ /* 0x0001e2000c101b04 */
[----:B------:R-:W-:Y:S05]  /*0190*/  @!P0 BRA `(.L_x_4) ;  /* 0x0000000c003c8947 */ /* 0x000fea0003800000 */
[----:B------:R-:W-:-:S07]  /*01a0*/  CS2R R12, SRZ ;  /* 0x00000000000c7805 */ /* 0x000fce000001ff00 */
.L_x_10:
[----:B-1----:R-:W-:Y:S01]  /*01b0*/  LOP3.LUT R2, R0, 0x3, RZ, 0xc0, !PT ;  /* 0x0000000300027812 */ /* 0x002fe200078ec0ff */
[----:B------:R-:W-:Y:S03]  /*01c0*/  BSSY.RECONVERGENT B1, `(.L_x_5) ;  /* 0x00000c6000017945 */ /* 0x000fe60003800200 */
[----:B------:R-:W-:-:S04]  /*01d0*/  ISETP.NE.U32.AND P0, PT, R2, RZ, PT ;  /* 0x000000ff0200720c */ /* 0x000fc80003f05070 */
[----:B------:R-:W-:-:S13]  /*01e0*/  ISETP.NE.AND.EX P0, PT, RZ, RZ, PT, P0 ;  /* 0x000000ffff00720c */ /* 0x000fda0003f05300 */
[----:B------:R-:W-:Y:S05]  /*01f0*/  @!P0 BRA `(.L_x_6) ;  /* 0x0000000c00088947 */ /* 0x000fea0003800000 */
[----:B0-----:R-:W0:Y:S01]  /*0200*/  LDC.64 R8, c[0x4][RZ] ;  /* 0x01000000ff087b82 */ /* 0x001e220000000a00 */
[----:B------:R-:W-:Y:S02]  /*0210*/  IMAD.MOV.U32 R14, RZ, RZ, RZ ;  /* 0x000000ffff0e7224 */ /* 0x000fe400078e00ff */
[----:B0-----:R-:W-:-:S07]  /*0220*/  IMAD.WIDE.U32 R8, R12, 0xc80, R8 ;  /* 0x00000c800c087825 */ /* 0x001fce00078e0008 */
.L_x_9:
[----:B-1----:R-:W-:Y:S01]  /*0230*/  IMAD.MOV.U32 R15, RZ, RZ, RZ ;  /* 0x000000ffff0f7224 */ /* 0x002fe200078e00ff */
[----:B------:R-:W-:Y:S01]  /*0240*/  CS2R R2, SRZ ;  /* 0x0000000000027805 */ /* 0x000fe2000001ff00 */
[----:B------:R-:W-:Y:S01]  /*0250*/  IMAD.MOV.U32 R17, RZ, RZ, RZ ;  /* 0x000000ffff117224 */ /* 0x000fe200078e00ff */
[----:B------:R-:W-:-:S07]  /*0260*/  CS2R R4, SRZ ;  /* 0x0000000000047805 */ /* 0x000fce000001ff00 */
.L_x_8:
[----:B------:R-:W-:-:S05]  /*0270*/  IMAD.WIDE.U32 R10, R17, 0x4, R6 ;  /* 0x00000004110a7825 */ /* 0x000fca00078e0006 */
[----:B------:R0:W5:Y:S01]  /*0280*/  LDG.E R16, desc[UR4][R10.64+0x4] ;  /* 0x000004040a107981 */ /* 0x000162000c1e1900 */
[----:B------:R-:W-:-:S07]  /*0290*/  IMAD.MOV.U32 R19, RZ, RZ, RZ ;  /* 0x000000ffff137224 */ /* 0x000fce00078e00ff */
.L_x_7:
[----:B-----5:R-:W-:Y:S01]  /*02a0*/  SHF.R.U32.HI R24, RZ, R19, R16 ;  /* 0x00000013ff187219 */ /* 0x020fe20000011610 */
[----:B0-----:R-:W-:-:S03]  /*02b0*/  IMAD.SHL.U32 R10, R17, 0x20, RZ ;  /* 0x00000020110a7824 */ /* 0x001fc600078e00ff */
[----:B------:R-:W-:Y:S01]  /*02c0*/  LOP3.LUT R11, R24, 0x1, RZ, 0xc0, !PT ;  /* 0x00000001180b7812 */ /* 0x000fe200078ec0ff */
[----:B------:R-:W-:-:S03]  /*02d0*/  IMAD.IADD R10, R10, 0x1, R19 ;  /* 0x000000010a0a7824 */ /* 0x000fc600078e0213 */
[----:B------:R-:W-:Y:S01]  /*02e0*/  ISETP.NE.U32.AND P0, PT, R11, 0x1, PT ;  /* 0x000000010b00780c */ /* 0x000fe20003f05070 */
[----:B------:R-:W-:-:S03]  /*02f0*/  IMAD R11, R10, 0x5, RZ ;  /* 0x000000050a0b7824 */ /* 0x000fc600078e02ff */
[----:B------:R-:W-:Y:S01]  /*0300*/  R2P PR, R24, 0x7e ;  /* 0x0000007e18007804 */ /* 0x000fe20000000000 */
[----:B------:R-:W-:-:S08]  /*0310*/  IMAD.WIDE.U32 R10, R11, 0x4, R8 ;  /* 0x000000040b0a7825 */ /* 0x000fd000078e0008 */
[----:B------:R-:W2:Y:S04]  /*0320*/  @!P0 LDG.E R18, desc[UR4][R10.64] ;  /* 0x000000040a128981 */ /* 0x000ea8000c1e1900 */
[----:B------:R-:W3:Y:S04]  /*0330*/  @!P0 LDG.E R20, desc[UR4][R10.64+0x10] ;  /* 0x000010040a148981 */ /* 0x000ee8000c1e1900 */
[----:B------:R-:W4:Y:S04]  /*0340*/  @P1 LDG.E R22, desc[UR4][R10.64+0x14] ;  /* 0x000014040a161981 */ /* 0x000f28000c1e1900 */
[----:B------:R-:W4:Y:S04]  /*0350*/  @P2 LDG.E R26, desc[UR4][R10.64+0x28] ;  /* 0x000028040a1a2981 */ /* 0x000f28000c1e1900 */
[----:B------:R-:W4:Y:S04]  /*0360*/  @!P0 LDG.E R21, desc[UR4][R10.64+0x4] ;  /* 0x000004040a158981 */ /* 0x000f28000c1e1900 */
[----:B------:R-:W4:Y:S04]  /*0370*/  @!P0 LDG.E R23, desc[UR4][R10.64+0xc] ;  /* 0x00000c040a178981 */ /* 0x000f28000c1e1900 */
[----:B------:R-:W4:Y:S04]  /*0380*/  @P1 LDG.E R25, desc[UR4][R10.64+0x18] ;  /* 0x000018040a191981 */ /* 0x000f28000c1e1900 */
[----:B------:R-:W4:Y:S04]  /*0390*/  @P3 LDG.E R28, desc[UR4][R10.64+0x3c] ;  /* 0x00003c040a1c3981 */ /* 0x000f28000c1e1900 */
[----:B------:R-:W4:Y:S01]  /*03a0*/  @P6 LDG.E R27, desc[UR4][R10.64+0x7c] ;  /* 0x00007c040a1b6981 */ /* 0x000f22000c1e1900 */
[----:B--2---:R-:W-:-:S03]  /*03b0*/  @!P0 LOP3.LUT R15, R15, R18, RZ, 0x3c, !PT ;  /* 0x000000120f0f8212 */ /* 0x004fc600078e3cff */
[----:B------:R-:W2:Y:S01]  /*03c0*/  @!P0 LDG.E R18, desc[UR4][R10.64+0x8] ;  /* 0x000008040a128981 */ /* 0x000ea2000c1e1900 */
[----:B---3--:R-:W-:-:S03]  /*03d0*/  @!P0 LOP3.LUT R3, R3, R20, RZ, 0x3c, !PT ;  /* 0x0000001403038212 */ /* 0x008fc600078e3cff */
[----:B------:R-:W3:Y:S01]  /*03e0*/  @P1 LDG.E R20, desc[UR4][R10.64+0x24] ;  /* 0x000024040a141981 */ /* 0x000ee2000c1e1900 */
[----:B----4-:R-:W-:-:S03]  /*03f0*/  @P1 LOP3.LUT R15, R15, R22, RZ, 0x3c, !PT ;  /* 0x000000160f0f1212 */ /* 0x010fc600078e3cff */
[----:B------:R-:W4:Y:S01]  /*0400*/  @P2 LDG.E R22, desc[UR4][R10.64+0x38] ;  /* 0x000038040a162981 */ /* 0x000f22000c1e1900 */
[----:B------:R-:W-:-:S03]  /*0410*/  @P2 LOP3.LUT R15, R15, R26, RZ, 0x3c, !PT ;  /* 0x0000001a0f0f2212 */ /* 0x000fc600078e3cff */
[----:B------:R-:W4:Y:S01]  /*0420*/  @P4 LDG.E R26, desc[UR4][R10.64+0x50] ;  /* 0x000050040a1a4981 */ /* 0x000f22000c1e1900 */
[----:B------:R-:W-:-:S03]  /*0430*/  @!P0 LOP3.LUT R4, R4, R21, RZ, 0x3c, !PT ;  /* 0x0000001504048212 */ /* 0x000fc600078e3cff */
[----:B------:R-:W4:Y:S01]  /*0440*/  @P1 LDG.E R21, desc[UR4][R10.64+0x20] ;  /* 0x000020040a151981 */ /* 0x000f22000c1e1900 */
[----:B------:R-:W-:-:S03]  /*0450*/  @!P0 LOP3.LUT R2, R2, R23, RZ, 0x3c, !PT ;  /* 0x0000001702028212 */ /* 0x000fc600078e3cff */
[----:B------:R-:W4:Y:S01]  /*0460*/  @P2 LDG.E R23, desc[UR4][R10.64+0x2c] ;  /* 0x00002c040a172981 */ /* 0x000f22000c1e1900 */
[----:B------:R-:W-:-:S03]  /*0470*/  @P1 LOP3.LUT R4, R4, R25, RZ, 0x3c, !PT ;  /* 0x0000001904041212 */ /* 0x000fc600078e3cff */
[----:B------:R-:W4:Y:S01]  /*0480*/  @P2 LDG.E R25, desc[UR4][R10.64+0x34] ;  /* 0x000034040a192981 */ /* 0x000f22000c1e1900 */
[----:B--2---:R-:W-:-:S03]  /*0490*/  @!P0 LOP3.LUT R5, R5, R18, RZ, 0x3c, !PT ;  /* 0x0000001205058212 */ /* 0x004fc600078e3cff */
[----:B------:R-:W2:Y:S01]  /*04a0*/  @P1 LDG.E R18, desc[UR4][R10.64+0x1c] ;  /* 0x00001c040a121981 */ /* 0x000ea2000c1e1900 */
[----:B---3--:R-:W-:-:S03]  /*04b0*/  @P1 LOP3.LUT R3, R3, R20, RZ, 0x3c, !PT ;  /* 0x0000001403031212 */ /* 0x008fc600078e3cff */
[----:B------:R-:W3:Y:S01]  /*04c0*/  @P2 LDG.E R20, desc[UR4][R10.64+0x30] ;  /* 0x000030040a142981 */ /* 0x000ee2000c1e1900 */
[----:B----4-:R-:W-:-:S03]  /*04d0*/  @P2 LOP3.LUT R3, R3, R22, RZ, 0x3c, !PT ;  /* 0x0000001603032212 */ /* 0x010fc600078e3cff */
[----:B------:R-:W4:Y:S01]  /*04e0*/  @P3 LDG.E R22, desc[UR4][R10.64+0x4c] ;  /* 0x00004c040a163981 */ /* 0x000f22000c1e1900 */
[----:B------:R-:W-:-:S04]  /*04f0*/  @P3 LOP3.LUT R15, R15, R28, RZ, 0x3c, !PT ;  /* 0x0000001c0f0f3212 */ /* 0x000fc800078e3cff */
[----:B------:R-:W-:Y:S02]  /*0500*/  @P4 LOP3.LUT R15, R15, R26, RZ, 0x3c, !PT ;  /* 0x0000001a0f0f4212 */ /* 0x000fe400078e3cff */
[----:B------:R-:W-:Y:S01]  /*0510*/  @P1 LOP3.LUT R2, R2, R21, RZ, 0x3c, !PT ;  /* 0x0000001502021212 */ /* 0x000fe200078e3cff */
[----:B------:R-:W4:Y:S04]  /*0520*/  @P5 LDG.E R26, desc[UR4][R10.64+0x64] ;  /* 0x000064040a1a5981 */ /* 0x000f28000c1e1900 */
[----:B------:R-:W4:Y:S01]  /*0530*/  @P3 LDG.E R21, desc[UR4][R10.64+0x40] ;  /* 0x000040040a153981 */ /* 0x000f22000c1e1900 */
[----:B------:R-:W-:Y:S02]  /*0540*/  @P2 LOP3.LUT R4, R4, R23, RZ, 0x3c, !PT ;  /* 0x0000001704042212 */ /* 0x000fe400078e3cff */
[----:B------:R-:W-:Y:S01]  /*0550*/  @P2 LOP3.LUT R2, R2, R25, RZ, 0x3c, !PT ;  /* 0x0000001902022212 */ /* 0x000fe200078e3cff */
[----:B------:R-:W4:Y:S04]  /*0560*/  @P3 LDG.E R23, desc[UR4][R10.64+0x48] ;  /* 0x000048040a173981 */ /* 0x000f28000c1e1900 */
[----:B------:R-:W4:Y:S01]  /*0570*/  @P4 LDG.E R25, desc[UR4][R10.64+0x54] ;  /* 0x000054040a194981 */ /* 0x000f22000c1e1900 */
[----:B--2---:R-:W-:-:S03]  /*0580*/  @P1 LOP3.LUT R5, R5, R18, RZ, 0x3c, !PT ;  /* 0x0000001205051212 */ /* 0x004fc600078e3cff */
[----:B------:R-:W2:Y:S01]  /*0590*/  @P3 LDG.E R18, desc[UR4][R10.64+0x44] ;  /* 0x000044040a123981 */ /* 0x000ea2000c1e1900 */
[----:B---3--:R-:W-:-:S03]  /*05a0*/  @P2 LOP3.LUT R5, R5, R20, RZ, 0x3c, !PT ;  /* 0x0000001405052212 */ /* 0x008fc600078e3cff */
[----:B------:R-:W3:Y:S01]  /*05b0*/  @P4 LDG.E R20, desc[UR4][R10.64+0x58] ;  /* 0x000058040a144981 */ /* 0x000ee2000c1e1900 */
[----:B----4-:R-:W-:-:S03]  /*05c0*/  @P3 LOP3.LUT R3, R3, R22, RZ, 0x3c, !PT ;  /* 0x0000001603033212 */ /* 0x010fc600078e3cff */
[----:B------:R-:W4:Y:S01]  /*05d0*/  @P4 LDG.E R22, desc[UR4][R10.64+0x60] ;  /* 0x000060040a164981 */ /* 0x000f22000c1e1900 */
[----:B------:R-:W-:Y:S02]  /*05e0*/  LOP3.LUT P0, RZ, R24, 0x80, RZ, 0xc0, !PT ;  /* 0x0000008018ff7812 */ /* 0x000fe4000780c0ff */
[----:B------:R-:W-:Y:S02]  /*05f0*/  @P5 LOP3.LUT R15, R15, R26, RZ, 0x3c, !PT ;  /* 0x0000001a0f0f5212 */ /* 0x000fe400078e3cff */
[----:B------:R-:W4:Y:S01]  /*0600*/  @P6 LDG.E R26, desc[UR4][R10.64+0x78] ;  /* 0x000078040a1a6981 */ /* 0x000f22000c1e1900 */
[----:B------:R-:W-:-:S03]  /*0610*/  @P3 LOP3.LUT R4, R4, R21, RZ, 0x3c, !PT ;  /* 0x0000001504043212 */ /* 0x000fc600078e3cff */
[----:B------:R-:W4:Y:S01]  /*0620*/  @P4 LDG.E R21, desc[UR4][R10.64+0x5c] ;  /* 0x00005c040a154981 */ /* 0x000f22000c1e1900 */
[----:B------:R-:W-:-:S03]  /*0630*/  @P3 LOP3.LUT R2, R2, R23, RZ, 0x3c, !PT ;  /* 0x0000001702023212 */ /* 0x000fc600078e3cff */
[----:B------:R-:W4:Y:S01]  /*0640*/  @P5 LDG.E R23, desc[UR4][R10.64+0x68] ;  /* 0x000068040a175981 */ /* 0x000f22000c1e1900 */
[----:B------:R-:W-:-:S03]  /*0650*/  @P4 LOP3.LUT R4, R4, R25, RZ, 0x3c, !PT ;  /* 0x0000001904044212 */ /* 0x000fc600078e3cff */
[----:B------:R-:W4:Y:S01]  /*0660*/  @P5 LDG.E R25, desc[UR4][R10.64+0x70] ;  /* 0x000070040a195981 */ /* 0x000f22000c1e1900 */
[----:B--2---:R-:W-:-:S03]  /*0670*/  @P3 LOP3.LUT R5, R5, R18, RZ, 0x3c, !PT ;  /* 0x0000001205053212 */ /* 0x004fc600078e3cff */
[----:B------:R-:W2:Y:S01]  /*0680*/  @P5 LDG.E R18, desc[UR4][R10.64+0x6c] ;  /* 0x00006c040a125981 */ /* 0x000ea2000c1e1900 */
[----:B---3--:R-:W-:-:S03]  /*0690*/  @P4 LOP3.LUT R5, R5, R20, RZ, 0x3c, !PT ;  /* 0x0000001405054212 */ /* 0x008fc600078e3cff */
[----:B------:R-:W3:Y:S01]  /*06a0*/  @P5 LDG.E R20, desc[UR4][R10.64+0x74] ;  /* 0x000074040a145981 */ /* 0x000ee2000c1e1900 */
[----:B----4-:R-:W-:-:S03]  /*06b0*/  @P4 LOP3.LUT R3, R3, R22, RZ, 0x3c, !PT ;  /* 0x0000001603034212 */ /* 0x010fc600078e3cff */
[----:B------:R-:W4:Y:S01]  /*06c0*/  @P0 LDG.E R22, desc[UR4][R10.64+0x8c] ;  /* 0x00008c040a160981 */ /* 0x000f22000c1e1900 */
[----:B------:R-:W-:-:S03]  /*06d0*/  @P6 LOP3.LUT R15, R15, R26, RZ, 0x3c, !PT ;  /* 0x0000001a0f0f6212 */ /* 0x000fc600078e3cff */
        /* <DEDUP_REMOVED lines=13> */
[----:B------:R-:W-:Y:S02]  /*07b0*/  @P6 LOP3.LUT R4, R4, R27, RZ, 0x3c, !PT ;  /* 0x0000001b04046212 */ /* 0x000fe400078e3cff */
[----:B------:R-:W-:Y:S02]  /*07c0*/  @P6 LOP3.LUT R2, R2, R21, RZ, 0x3c, !PT ;  /* 0x0000001502026212 */ /* 0x000fe400078e3cff */
[----:B------:R-:W-:Y:S02]  /*07d0*/  @P0 LOP3.LUT R4, R4, R23, RZ, 0x3c, !PT ;  /* 0x0000001704040212 */ /* 0x000fe400078e3cff */
[----:B------:R-:W-:Y:S02]  /*07e0*/  @P0 LOP3.LUT R2, R2, R25, RZ, 0x3c, !PT ;  /* 0x0000001902020212 */ /* 0x000fe400078e3cff */
[----:B--2---:R-:W-:Y:S02]  /*07f0*/  @P6 LOP3.LUT R5, R5, R18, RZ, 0x3c, !PT ;  /* 0x0000001205056212 */ /* 0x004fe400078e3cff */
[----:B---3--:R-:W-:-:S02]  /*0800*/  @P6 LOP3.LUT R3, R3, R20, RZ, 0x3c, !PT ;  /* 0x0000001403036212 */ /* 0x008fc400078e3cff */
[----:B----4-:R-:W-:Y:S02]  /*0810*/  @P0 LOP3.LUT R5, R5, R22, RZ, 0x3c, !PT ;  /* 0x0000001605050212 */ /* 0x010fe400078e3cff */
[----:B------:R-:W-:Y:S02]  /*0820*/  @P0 LOP3.LUT R3, R3, R26, RZ, 0x3c, !PT ;  /* 0x0000001a03030212 */ /* 0x000fe400078e3cff */
[----:B------:R-:W-:-:S13]  /*0830*/  R2P PR, R24.B1, 0x7f ;  /* 0x0000007f18007804 */ /* 0x000fda0000001000 */
[----:B------:R-:W2:Y:S04]  /*0840*/  @P0 LDG.E R18, desc[UR4][R10.64+0xa0] ;  /* 0x0000a0040a120981 */ /* 0x000ea8000c1e1900 */
[----:B------:R-:W3:Y:S04]  /*0850*/  @P1 LDG.E R22, desc[UR4][R10.64+0xb4] ;  /* 0x0000b4040a161981 */ /* 0x000ee8000c1e1900 */
[----:B------:R-:W4:Y:S04]  /*0860*/  @P2 LDG.E R26, desc[UR4][R10.64+0xc8] ;  /* 0x0000c8040a1a2981 */ /* 0x000f28000c1e1900 */
[----:B------:R-:W4:Y:S04]  /*0870*/  @P3 LDG.E R28, desc[UR4][R10.64+0xdc] ;  /* 0x0000dc040a1c3981 */ /* 0x000f28000c1e1900 */
[----:B------:R-:W4:Y:S04]  /*0880*/  @P0 LDG.E R23, desc[UR4][R10.64+0xa4] ;  /* 0x0000a4040a170981 */ /* 0x000f28000c1e1900 */
[----:B------:R-:W4:Y:S04]  /*0890*/  @P0 LDG.E R20, desc[UR4][R10.64+0xa8] ;  /* 0x0000a8040a140981 */ /* 0x000f28000c1e1900 */
[----:B------:R-:W4:Y:S04]  /*08a0*/  @P4 LDG.E R25, desc[UR4][R10.64+0xf0] ;  /* 0x0000f0040a194981 */ /* 0x000f28000c1e1900 */
        /* <DEDUP_REMOVED lines=21> */
[----:B------:R-:W-:Y:S02]  /*0a00*/  LOP3.LUT P0, RZ, R24, 0x8000, RZ, 0xc0, !PT ;  /* 0x0000800018ff7812 */ /* 0x000fe4000780c0ff */
[----:B----4-:R-:W-:Y:S01]  /*0a10*/  @P5 LOP3.LUT R15, R15, R26, RZ, 0x3c, !PT ;  /* 0x0000001a0f0f5212 */ /* 0x010fe200078e3cff */
[----:B------:R-:W4:Y:S04]  /*0a20*/  @P3 LDG.E R24, desc[UR4][R10.64+0xe4] ;  /* 0x0000e4040a183981 */ /* 0x000f28000c1e1900 */
[----:B------:R-:W2:Y:S01]  /*0a30*/  @P6 LDG.E R26, desc[UR4][R10.64+0x118] ;  /* 0x000118040a1a6981 */ /* 0x000ea2000c1e1900 */
        /* <DEDUP_REMOVED lines=8> */
[----:B---3--:R-:W-:-:S03]  /*0ac0*/  @P2 LOP3.LUT R3, R3, R22, RZ, 0x3c, !PT ;  /* 0x0000001603032212 */ /* 0x008fc600078e3cff */
[----:B------:R-:W3:Y:S01]  /*0ad0*/  @P4 LDG.E R22, desc[UR4][R10.64+0x100] ;  /* 0x000100040a164981 */ /* 0x000ee2000c1e1900 */
[----:B--2---:R-:W-:-:S03]  /*0ae0*/  @P6 LOP3.LUT R15, R15, R26, RZ, 0x3c, !PT ;  /* 0x0000001a0f0f6212 */ /* 0x004fc600078e3cff */
[----:B------:R-:W2:Y:S01]  /*0af0*/  @P0 LDG.E R26, desc[UR4][R10.64+0x12c] ;  /* 0x00012c040a1a0981 */ /* 0x000ea2000c1e1900 */
[----:B----4-:R-:W-:-:S03]  /*0b00*/  @P2 LOP3.LUT R2, R2, R23, RZ, 0x3c, !PT ;  /* 0x0000001702022212 */ /* 0x010fc600078e3cff */
[----:B------:R-:W4:Y:S01]  /*0b10*/  @P4 LDG.E R23, desc[UR4][R10.64+0xfc] ;  /* 0x0000fc040a174981 */ /* 0x000f22000c1e1900 */
[----:B------:R-:W-:-:S03]  /*0b20*/  @P2 LOP3.LUT R5, R5, R20, RZ, 0x3c, !PT ;  /* 0x0000001405052212 */ /* 0x000fc600078e3cff */
[----:B------:R-:W4:Y:S01]  /*0b30*/  @P4 LDG.E R20, desc[UR4][R10.64+0xf8] ;  /* 0x0000f8040a144981 */ /* 0x000f22000c1e1900 */
[----:B------:R-:W-:Y:S02]  /*0b40*/  @P3 LOP3.LUT R2, R2, R27, RZ, 0x3c, !PT ;  /* 0x0000001b02023212 */ /* 0x000fe400078e3cff */
[----:B------:R-:W-:Y:S01]  /*0b50*/  @P3 LOP3.LUT R4, R4, R25, RZ, 0x3c, !PT ;  /* 0x0000001904043212 */ /* 0x000fe200078e3cff */
[----:B------:R-:W4:Y:S01]  /*0b60*/  @P5 LDG.E R27, desc[UR4][R10.64+0x110] ;  /* 0x000110040a1b5981 */ /* 0x000f22000c1e1900 */
[----:B------:R-:W-:-:S03]  /*0b70*/  @P3 LOP3.LUT R5, R5, R24, RZ, 0x3c, !PT ;  /* 0x0000001805053212 */ /* 0x000fc600078e3cff */
[----:B------:R-:W4:Y:S04]  /*0b80*/  @P5 LDG.E R25, desc[UR4][R10.64+0x108] ;  /* 0x000108040a195981 */ /* 0x000f28000c1e1900 */
        /* <DEDUP_REMOVED lines=19> */
[----:B------:R-:W-:-:S05]  /*0cc0*/  VIADD R19, R19, 0x10 ;  /* 0x0000001013137836 */ /* 0x000fca0000000000 */
[----:B------:R-:W-:Y:S02]  /*0cd0*/  ISETP.NE.AND P1, PT, R19, 0x20, PT ;  /* 0x000000201300780c */ /* 0x000fe40003f25270 */
[----:B------:R-:W-:Y:S02]  /*0ce0*/  @P5 LOP3.LUT R3, R3, R18, RZ, 0x3c, !PT ;  /* 0x0000001203035212 */ /* 0x000fe400078e3cff */
[----:B------:R-:W-:Y:S02]  /*0cf0*/  @P6 LOP3.LUT R4, R4, R21, RZ, 0x3c, !PT ;  /* 0x0000001504046212 */ /* 0x000fe400078e3cff */
[----:B---3--:R-:W-:-:S04]  /*0d00*/  @P6 LOP3.LUT R3, R3, R22, RZ, 0x3c, !PT ;  /* 0x0000001603036212 */ /* 0x008fc800078e3cff */
[----:B--2---:R-:W-:Y:S02]  /*0d10*/  @P0 LOP3.LUT R3, R3, R26, RZ, 0x3c, !PT ;  /* 0x0000001a03030212 */ /* 0x004fe400078e3cff */
[----:B----4-:R-:W-:Y:S02]  /*0d20*/  @P6 LOP3.LUT R2, R2, R23, RZ, 0x3c, !PT ;  /* 0x0000001702026212 */ /* 0x010fe400078e3cff */
[----:B------:R-:W-:Y:S02]  /*0d30*/  @P6 LOP3.LUT R5, R5, R20, RZ, 0x3c, !PT ;  /* 0x0000001405056212 */ /* 0x000fe400078e3cff */
[----:B------:R-:W-:Y:S02]  /*0d40*/  @P0 LOP3.LUT R2, R2, R27, RZ, 0x3c, !PT ;  /* 0x0000001b02020212 */ /* 0x000fe400078e3cff */
[----:B------:R-:W-:Y:S02]  /*0d50*/  @P0 LOP3.LUT R4, R4, R25, RZ, 0x3c, !PT ;  /* 0x0000001904040212 */ /* 0x000fe400078e3cff */
[----:B------:R-:W-:Y:S01]  /*0d60*/  @P0 LOP3.LUT R5, R5, R24, RZ, 0x3c, !PT ;  /* 0x0000001805050212 */ /* 0x000fe200078e3cff */
[----:B------:R-:W-:Y:S06]  /*0d70*/  @P1 BRA `(.L_x_7) ;  /* 0xfffffff400481947 */ /* 0x000fec000383ffff */
[----:B------:R-:W-:-:S05]  /*0d80*/  VIADD R17, R17, 0x1 ;  /* 0x0000000111117836 */ /* 0x000fca0000000000 */
[----:B------:R-:W-:-:S13]  /*0d90*/  ISETP.NE.AND P0, PT, R17, 0x5, PT ;  /* 0x000000051100780c */ /* 0x000fda0003f05270 */
[----:B------:R-:W-:Y:S05]  /*0da0*/  @P0 BRA `(.L_x_8) ;  /* 0xfffffff400300947 */ /* 0x000fea000383ffff */
[----:B------:R1:W-:Y:S01]  /*0db0*/  STG.E.64 desc[UR4][R6.64+0x8], R4 ;  /* 0x0000080406007986 */ /* 0x0003e2000c101b04 */
[----:B------:R-:W-:Y:S01]  /*0dc0*/  VIADD R14, R14, 0x1 ;  /* 0x000000010e0e7836 */ /* 0x000fe20000000000 */
[----:B------:R-:W-:Y:S02]  /*0dd0*/  LOP3.LUT R11, R0, 0x3, RZ, 0xc0, !PT ;  /* 0x00000003000b7812 */ /* 0x000fe400078ec0ff */
[----:B------:R1:W-:Y:S02]  /*0de0*/  STG.E.64 desc[UR4][R6.64+0x10], R2 ;  /* 0x0000100206007986 */ /* 0x0003e4000c101b04 */
[----:B------:R-:W-:Y:S02]  /*0df0*/  ISETP.GE.U32.AND P0, PT, R14, R11, PT ;  /* 0x0000000b0e00720c */ /* 0x000fe40003f06070 */
[----:B------:R1:W-:Y:S11]  /*0e00*/  STG.E desc[UR4][R6.64+0x4], R15 ;  /* 0x0000040f06007986 */ /* 0x0003f6000c101904 */
[----:B------:R-:W-:Y:S05]  /*0e10*/  @!P0 BRA `(.L_x_9) ;  /* 0xfffffff400048947 */ /* 0x000fea000383ffff */
.L_x_6:
[----:B------:R-:W-:Y:S05]  /*0e20*/  BSYNC.RECONVERGENT B1 ;  /* 0x0000000000017941 */ /* 0x000fea0003800200 */
.L_x_5:
[----:B------:R-:W-:Y:S01]  /*0e30*/  ISETP.GT.U32.AND P0, PT, R0, 0x3, PT ;  /* 0x000000030000780c */ /* 0x000fe20003f04070 */
[----:B------:R-:W-:Y:S01]  /*0e40*/  VIADD R12, R12, 0x1 ;  /* 0x000000010c0c7836 */ /* 0x000fe20000000000 */
[--C-:B------:R-:W-:Y:S02]  /*0e50*/  SHF.R.U64 R0, R0, 0x2, R13.reuse ;  /* 0x0000000200007819 */ /* 0x100fe4000000120d */
[----:B------:R-:W-:Y:S02]  /*0e60*/  ISETP.GT.U32.AND.EX P0, PT, R13, RZ, PT, P0 ;  /* 0x000000ff0d00720c */ /* 0x000fe40003f04100 */
[----:B------:R-:W-:-:S11]  /*0e70*/  SHF.R.U32.HI R13, RZ, 0x2, R13 ;  /* 0x00000002ff0d7819 */ /* 0x000fd6000001160d */
[----:B------:R-:W-:Y:S05]  /*0e80*/  @P0 BRA `(.L_x_10) ;  /* 0xfffffff000c80947 */ /* 0x000fea000383ffff */
.L_x_4:
[----:B------:R-:W-:Y:S05]  /*0e90*/  BSYNC.RECONVERGENT B0 ;  /* 0x0000000000007941 */ /* 0x000fea0003800200 */
.L_x_3:
[----:B------:R-:W-:Y:S04]  /*0ea0*/  STG.E.64 desc[UR4][R6.64+0x18], RZ ;  /* 0x000018ff06007986 */ /* 0x000fe8000c101b04 */
[----:B------:R-:W-:Y:S04]  /*0eb0*/  STG.E desc[UR4][R6.64+0x20], RZ ;  /* 0x000020ff06007986 */ /* 0x000fe8000c101904 */
[----:B------:R-:W-:Y:S01]  /*0ec0*/  STG.E.64 desc[UR4][R6.64+0x28], RZ ;  /* 0x000028ff06007986 */ /* 0x000fe2000c101b04 */
[----:B------:R-:W-:Y:S05]  /*0ed0*/  EXIT ;  /* 0x000000000000794d */ /* 0x000fea0003800000 */
.L_x_11:
        /* <DEDUP_REMOVED lines=10> */
.L_x_14:


//--------------------- .nv.global.init           --------------------------
	.section	.nv.global.init,"aw",@progbits
	.align	4
.nv.global.init:
	.type		mrg32k3aM1SubSeq,@object
	.size		mrg32k3aM1SubSeq,(mrg32k3aM2SubSeq - mrg32k3aM1SubSeq)
mrg32k3aM1SubSeq:
        /*0000*/ 	.byte	0x0b, 0xcc, 0xee, 0x04, 0x73, 0x29, 0x8b, 0x6f, 0xf6, 0x53, 0x03, 0xf6, 0x23, 0xf6, 0xea, 0xda
        /* <DEDUP_REMOVED lines=125> */
	.type		mrg32k3aM2SubSeq,@object
	.size		mrg32k3aM2SubSeq,(mrg32k3aM1 - mrg32k3aM2SubSeq)
mrg32k3aM2SubSeq:
        /* <DEDUP_REMOVED lines=126> */
	.type		mrg32k3aM1,@object
	.size		mrg32k3aM1,(mrg32k3aM1Seq - mrg32k3aM1)
mrg32k3aM1:
        /* <DEDUP_REMOVED lines=144> */
	.type		mrg32k3aM1Seq,@object
	.size		mrg32k3aM1Seq,(mrg32k3aM2 - mrg32k3aM1Seq)
mrg32k3aM1Seq:
        /* <DEDUP_REMOVED lines=144> */
	.type		mrg32k3aM2,@object
	.size		mrg32k3aM2,(mrg32k3aM2Seq - mrg32k3aM2)
mrg32k3aM2:
        /* <DEDUP_REMOVED lines=144> */
	.type		mrg32k3aM2Seq,@object
	.size		mrg32k3aM2Seq,(precalc_xorwow_matrix - mrg32k3aM2Seq)
mrg32k3aM2Seq:
        /* <DEDUP_REMOVED lines=144> */
	.type		precalc_xorwow_matrix,@object
	.size		precalc_xorwow_matrix,(precalc_xorwow_offset_matrix - precalc_xorwow_matrix)
precalc_xorwow_matrix:
        /* <DEDUP_REMOVED lines=6400> */
	.type		precalc_xorwow_offset_matrix,@object
	.size		precalc_xorwow_offset_matrix,(.L_1 - precalc_xorwow_offset_matrix)
precalc_xorwow_offset_matrix:
        /* <DEDUP_REMOVED lines=6400> */
.L_1:


//--------------------- .nv.shared.reserved.0     --------------------------
	.section	.nv.shared.reserved.0,"aw",@nobits
	.weak		__nv_reservedSMEM_offset_0_alias
	.size		__nv_reservedSMEM_offset_0_alias, 0, 64
	.other		__nv_reservedSMEM_offset_0_alias,@"STO_CUDA_RESERVED_SHARED STV_DEFAULT"
__nv_reservedSMEM_offset_0_alias:
	.zero		0
	.zero		64


//--------------------- .nv.global                --------------------------
	.section	.nv.global,"aw",@nobits
	.align	8
.nv.global:
	.type		countin,@object
	.size		countin,(.L_9 - countin)
countin:
	.zero		8
.L_9:


//--------------------- .nv.constant0._Z8readerinPy --------------------------
	.section	.nv.constant0._Z8readerinPy,"a",@progbits
	.sectionflags	@""
	.align	4
.nv.constant0._Z8readerinPy:
	.zero		904


//--------------------- .nv.constant0._Z14simulate_mc_piP17curandStateXORWOW --------------------------
	.section	.nv.constant0._Z14simulate_mc_piP17curandStateXORWOW,"a",@progbits
	.sectionflags	@""
	.align	4
.nv.constant0._Z14simulate_mc_piP17curandStateXORWOW:
	.zero		904


//--------------------- .nv.constant0._Z12setup_kerneliP17curandStateXORWOW --------------------------
	.section	.nv.constant0._Z12setup_kerneliP17curandStateXORWOW,"a",@progbits
	.sectionflags	@""
	.align	4
.nv.constant0._Z12setup_kerneliP17curandStateXORWOW:
	.zero		912


//--------------------- SYMBOLS --------------------------

	.type		.nv.reservedSmem.offset0,@object
	.size		.nv.reservedSmem.offset0,0x4
